def attn_fwd(
    Q,
    K,
    V,
    Out,
    Lse,
    sm_scale,
    stride_qz,
    stride_qh,
    stride_qm,
    stride_qk,
    stride_kz,
    stride_kh,
    stride_kn,
    stride_kk,
    stride_vz,
    stride_vh,
    stride_vn,
    stride_vk,
    stride_oz,
    stride_oh,
    stride_om,
    stride_ok,
    seqlen_q,
    seqlen_k,
    BLOCK_M: tl.constexpr,
    BLOCK_N: tl.constexpr,
    HEAD_DIM: tl.constexpr,
    CAUSAL: tl.constexpr,
):
    start_m = tl.program_id(0)
    off_hz = tl.program_id(1)
    q_off = off_hz * stride_qh
    k_off = off_hz * stride_kh
    v_off = off_hz * stride_vh
    offs_m = start_m * BLOCK_M + tl.arange(0, BLOCK_M)
    offs_d = tl.arange(0, HEAD_DIM)
    offs_n = tl.arange(0, BLOCK_N)
    q_ptrs = Q + q_off + offs_m[:, None] * stride_qm + offs_d[None, :] * stride_qk
    k_ptrs = K + k_off + offs_d[:, None] * stride_kk + offs_n[None, :] * stride_kn
    v_ptrs = V + v_off + offs_n[:, None] * stride_vn + offs_d[None, :] * stride_vk
    m_i = tl.full([BLOCK_M], float("-inf"), dtype=tl.float32)
    l_i = tl.zeros([BLOCK_M], dtype=tl.float32) + 1.0
    acc = tl.zeros([BLOCK_M, HEAD_DIM], dtype=tl.float32)
    q = tl.load(q_ptrs)
    acc, l_i, m_i = _attn_fwd_inner(
        acc,
        l_i,
        m_i,
        q,
        k_ptrs,
        v_ptrs,
        sm_scale,
        stride_kn,
        stride_vn,
        start_m,
        seqlen_k,
        BLOCK_M,
        BLOCK_N,
        HEAD_DIM,
        CAUSAL,
    )
    acc = acc / l_i[:, None]
    lse = m_i + tl.math.log2(l_i) / 1.4426950408889634
    o_ptrs = (
        Out
        + off_hz * stride_oh
        + offs_m[:, None] * stride_om
        + offs_d[None, :] * stride_ok
    )
    tl.store(o_ptrs, acc.to(Out.dtype.element_ty))
    tl.store(Lse + off_hz * seqlen_q + offs_m, lse)

# config = {"BLOCK_M": 64, "BLOCK_N": 128, "HEAD_DIM": 64, "arch": "sm_90", "causal": false, "dtype": "bf16", "num_stages": 2, "num_warps": 4}
# arch = sm_90


// ===== COMPILED SASS (sm_90a) =====

	.target	sm_90a

	.elftype	@"ET_EXEC"


//--------------------- .note.nv.tkinfo           --------------------------
	.section	.note.nv.tkinfo,"",@"SHT_NOTE"
	.sectionflags	@"SHF_NOTE_NV_TKINFO"
	.tkinfo
        /*0018*/ 	.word	0x00000002
        /*0030*/ 	.string	""
        /*0030*/ 	.string	"ptxas"
        /*0030*/ 	.string	"Cuda compilation tools, release 13.0, V13.0.88"
        /*0030*/ 	.string	"Build cuda_13.0.r13.0/compiler.36424714_0"
        /*0030*/ 	.string	"-v  -suppress-debug-info  -lineinfo  -arch sm_90a "



//--------------------- .note.nv.cuinfo           --------------------------
	.section	.note.nv.cuinfo,"",@"SHT_NOTE"
	.sectionflags	@"SHF_NOTE_NV_CUINFO"
        /*0018*/ 	.short	0x0002
        /*001a*/ 	.short	0x005a
        /*001c*/ 	.short	0x0082
	.zero		2


//--------------------- .nv.info                  --------------------------
	.section	.nv.info,"",@"SHT_CUDA_INFO"
	.align	4


	//----- nvinfo : EIATTR_REGCOUNT
	.align		4
        /*0000*/ 	.byte	0x04, 0x2f
        /*0002*/ 	.short	(.L_2 - .L_1)
	.align		4
.L_1:
        /*0004*/ 	.word	index@(attn_fwd)
        /*0008*/ 	.word	0x000000ff


	//----- nvinfo : EIATTR_FRAME_SIZE
	.align		4
.L_2:
        /*000c*/ 	.byte	0x04, 0x11
        /*000e*/ 	.short	(.L_4 - .L_3)
	.align		4
.L_3:
        /*0010*/ 	.word	index@(attn_fwd)
        /*0014*/ 	.word	0x000002f0


	//----- nvinfo : EIATTR_MIN_STACK_SIZE
	.align		4
.L_4:
        /*0018*/ 	.byte	0x04, 0x12
        /*001a*/ 	.short	(.L_6 - .L_5)
	.align		4
.L_5:
        /*001c*/ 	.word	index@(attn_fwd)
        /*0020*/ 	.word	0x000002f0
.L_6:


//--------------------- .nv.compat                --------------------------
	.section	.nv.compat,"",@"SHT_CUDA_COMPAT_INFO"
	.align	4
        /*0000*/ 	.byte	0x02, 0x09, 0x01, 0x00, 0x02, 0x02, 0x04, 0x00, 0x02, 0x05, 0x05, 0x00, 0x03, 0x07, 0x01, 0x01
        /*0010*/ 	.byte	0x02, 0x03, 0x00, 0x00, 0x02, 0x06, 0x01, 0x00, 0x04, 0x0b, 0x08, 0x00, 0x00, 0x00, 0x00, 0x00
        /*0020*/ 	.byte	0x00, 0x00, 0x00, 0x00


//--------------------- .nv.info.attn_fwd         --------------------------
	.section	.nv.info.attn_fwd,"",@"SHT_CUDA_INFO"
	.sectionflags	@""
	.align	4


	//----- nvinfo : EIATTR_CUDA_API_VERSION
	.align		4
        /*0000*/ 	.byte	0x04, 0x37
        /*0002*/ 	.short	(.L_8 - .L_7)
.L_7:
        /*0004*/ 	.word	0x00000082


	//----- nvinfo : EIATTR_KPARAM_INFO
	.align		4
.L_8:
        /*0008*/ 	.byte	0x04, 0x17
        /*000a*/ 	.short	(.L_10 - .L_9)
.L_9:
        /*000c*/ 	.word	0x00000000
        /*0010*/ 	.short	0x0019
        /*0012*/ 	.short	0x0080
        /*0014*/ 	.byte	0x00, 0xf4, 0x21, 0x00


	//----- nvinfo : EIATTR_KPARAM_INFO
	.align		4
.L_10:
        /*0018*/ 	.byte	0x04, 0x17
        /*001a*/ 	.short	(.L_12 - .L_11)
.L_11:
        /*001c*/ 	.word	0x00000000
        /*0020*/ 	.short	0x0018
        /*0022*/ 	.short	0x0078
        /*0024*/ 	.byte	0x00, 0xf4, 0x21, 0x00


	//----- nvinfo : EIATTR_KPARAM_INFO
	.align		4
.L_12:
        /*0028*/ 	.byte	0x04, 0x17
        /*002a*/ 	.short	(.L_14 - .L_13)
.L_13:
        /*002c*/ 	.word	0x00000000
        /*0030*/ 	.short	0x0017
        /*0032*/ 	.short	0x0070
        /*0034*/ 	.byte	0x00, 0xf0, 0x11, 0x00


	//----- nvinfo : EIATTR_KPARAM_INFO
	.align		4
.L_14:
        /*0038*/ 	.byte	0x04, 0x17
        /*003a*/ 	.short	(.L_16 - .L_15)
.L_15:
        /*003c*/ 	.word	0x00000000
        /*0040*/ 	.short	0x0016
        /*0042*/ 	.short	0x006c
        /*0044*/ 	.byte	0x00, 0xf0, 0x11, 0x00


	//----- nvinfo : EIATTR_KPARAM_INFO
	.align		4
.L_16:
        /*0048*/ 	.byte	0x04, 0x17
        /*004a*/ 	.short	(.L_18 - .L_17)
.L_17:
        /*004c*/ 	.word	0x00000000
        /*0050*/ 	.short	0x0015
        /*0052*/ 	.short	0x0068
        /*0054*/ 	.byte	0x00, 0xf0, 0x11, 0x00


	//----- nvinfo : EIATTR_KPARAM_INFO
	.align		4
.L_18:
        /*0058*/ 	.byte	0x04, 0x17
        /*005a*/ 	.short	(.L_20 - .L_19)
.L_19:
        /*005c*/ 	.word	0x00000000
        /*0060*/ 	.short	0x0014
        /*0062*/ 	.short	0x0064
        /*0064*/ 	.byte	0x00, 0xf0, 0x11, 0x00


	//----- nvinfo : EIATTR_KPARAM_INFO
	.align		4
.L_20:
        /*0068*/ 	.byte	0x04, 0x17
        /*006a*/ 	.short	(.L_22 - .L_21)
.L_21:
        /*006c*/ 	.word	0x00000000
        /*0070*/ 	.short	0x0013
        /*0072*/ 	.short	0x0060
        /*0074*/ 	.byte	0x00, 0xf0, 0x11, 0x00


	//----- nvinfo : EIATTR_KPARAM_INFO
	.align		4
.L_22:
        /*0078*/ 	.byte	0x04, 0x17
        /*007a*/ 	.short	(.L_24 - .L_23)
.L_23:
        /*007c*/ 	.word	0x00000000
        /*0080*/ 	.short	0x0012
        /*0082*/ 	.short	0x005c
        /*0084*/ 	.byte	0x00, 0xf0, 0x11, 0x00


	//----- nvinfo : EIATTR_KPARAM_INFO
	.align		4
.L_24:
        /*0088*/ 	.byte	0x04, 0x17
        /*008a*/ 	.short	(.L_26 - .L_25)
.L_25:
        /*008c*/ 	.word	0x00000000
        /*0090*/ 	.short	0x0011
        /*0092*/ 	.short	0x0058
        /*0094*/ 	.byte	0x00, 0xf0, 0x11, 0x00


	//----- nvinfo : EIATTR_KPARAM_INFO
	.align		4
.L_26:
        /*0098*/ 	.byte	0x04, 0x17
        /*009a*/ 	.short	(.L_28 - .L_27)
.L_27:
        /*009c*/ 	.word	0x00000000
        /*00a0*/ 	.short	0x0010
        /*00a2*/ 	.short	0x0054
        /*00a4*/ 	.byte	0x00, 0xf0, 0x11, 0x00


	//----- nvinfo : EIATTR_KPARAM_INFO
	.align		4
.L_28:
        /*00a8*/ 	.byte	0x04, 0x17
        /*00aa*/ 	.short	(.L_30 - .L_29)
.L_29:
        /*00ac*/ 	.word	0x00000000
        /*00b0*/ 	.short	0x000f
        /*00b2*/ 	.short	0x0050
        /*00b4*/ 	.byte	0x00, 0xf0, 0x11, 0x00


	//----- nvinfo : EIATTR_KPARAM_INFO
	.align		4
.L_30:
        /*00b8*/ 	.byte	0x04, 0x17
        /*00ba*/ 	.short	(.L_32 - .L_31)
.L_31:
        /*00bc*/ 	.word	0x00000000
        /*00c0*/ 	.short	0x000e
        /*00c2*/ 	.short	0x004c
        /*00c4*/ 	.byte	0x00, 0xf0, 0x11, 0x00


	//----- nvinfo : EIATTR_KPARAM_INFO
	.align		4
.L_32:
        /*00c8*/ 	.byte	0x04, 0x17
        /*00ca*/ 	.short	(.L_34 - .L_33)
.L_33:
        /*00cc*/ 	.word	0x00000000
        /*00d0*/ 	.short	0x000d
        /*00d2*/ 	.short	0x0048
        /*00d4*/ 	.byte	0x00, 0xf0, 0x11, 0x00


	//----- nvinfo : EIATTR_KPARAM_INFO
	.align		4
.L_34:
        /*00d8*/ 	.byte	0x04, 0x17
        /*00da*/ 	.short	(.L_36 - .L_35)
.L_35:
        /*00dc*/ 	.word	0x00000000
        /*00e0*/ 	.short	0x000c
        /*00e2*/ 	.short	0x0044
        /*00e4*/ 	.byte	0x00, 0xf0, 0x11, 0x00


	//----- nvinfo : EIATTR_KPARAM_INFO
	.align		4
.L_36:
        /*00e8*/ 	.byte	0x04, 0x17
        /*00ea*/ 	.short	(.L_38 - .L_37)
.L_37:
        /*00ec*/ 	.word	0x00000000
        /*00f0*/ 	.short	0x000b
        /*00f2*/ 	.short	0x0040
        /*00f4*/ 	.byte	0x00, 0xf0, 0x11, 0x00


	//----- nvinfo : EIATTR_KPARAM_INFO
	.align		4
.L_38:
        /*00f8*/ 	.byte	0x04, 0x17
        /*00fa*/ 	.short	(.L_40 - .L_39)
.L_39:
        /*00fc*/ 	.word	0x00000000
        /*0100*/ 	.short	0x000a
        /*0102*/ 	.short	0x003c
        /*0104*/ 	.byte	0x00, 0xf0, 0x11, 0x00


	//----- nvinfo : EIATTR_KPARAM_INFO
	.align		4
.L_40:
        /*0108*/ 	.byte	0x04, 0x17
        /*010a*/ 	.short	(.L_42 - .L_41)
.L_41:
        /*010c*/ 	.word	0x00000000
        /*0110*/ 	.short	0x0009
        /*0112*/ 	.short	0x0038
        /*0114*/ 	.byte	0x00, 0xf0, 0x11, 0x00


	//----- nvinfo : EIATTR_KPARAM_INFO
	.align		4
.L_42:
        /*0118*/ 	.byte	0x04, 0x17
        /*011a*/ 	.short	(.L_44 - .L_43)
.L_43:
        /*011c*/ 	.word	0x00000000
        /*0120*/ 	.short	0x0008
        /*0122*/ 	.short	0x0034
        /*0124*/ 	.byte	0x00, 0xf0, 0x11, 0x00


	//----- nvinfo : EIATTR_KPARAM_INFO
	.align		4
.L_44:
        /*0128*/ 	.byte	0x04, 0x17
        /*012a*/ 	.short	(.L_46 - .L_45)
.L_45:
        /*012c*/ 	.word	0x00000000
        /*0130*/ 	.short	0x0007
        /*0132*/ 	.short	0x0030
        /*0134*/ 	.byte	0x00, 0xf0, 0x11, 0x00


	//----- nvinfo : EIATTR_KPARAM_INFO
	.align		4
.L_46:
        /*0138*/ 	.byte	0x04, 0x17
        /*013a*/ 	.short	(.L_48 - .L_47)
.L_47:
        /*013c*/ 	.word	0x00000000
        /*0140*/ 	.short	0x0006
        /*0142*/ 	.short	0x002c
        /*0144*/ 	.byte	0x00, 0xf0, 0x11, 0x00


	//----- nvinfo : EIATTR_KPARAM_INFO
	.align		4
.L_48:
        /*0148*/ 	.byte	0x04, 0x17
        /*014a*/ 	.short	(.L_50 - .L_49)
.L_49:
        /*014c*/ 	.word	0x00000000
        /*0150*/ 	.short	0x0005
        /*0152*/ 	.short	0x0028
        /*0154*/ 	.byte	0x00, 0xf0, 0x11, 0x00


	//----- nvinfo : EIATTR_KPARAM_INFO
	.align		4
.L_50:
        /*0158*/ 	.byte	0x04, 0x17
        /*015a*/ 	.short	(.L_52 - .L_51)
.L_51:
        /*015c*/ 	.word	0x00000000
        /*0160*/ 	.short	0x0004
        /*0162*/ 	.short	0x0020
        /*0164*/ 	.byte	0x00, 0xf4, 0x21, 0x00


	//----- nvinfo : EIATTR_KPARAM_INFO
	.align		4
.L_52:
        /*0168*/ 	.byte	0x04, 0x17
        /*016a*/ 	.short	(.L_54 - .L_53)
.L_53:
        /*016c*/ 	.word	0x00000000
        /*0170*/ 	.short	0x0003
        /*0172*/ 	.short	0x0018
        /*0174*/ 	.byte	0x00, 0xf4, 0x21, 0x00


	//----- nvinfo : EIATTR_KPARAM_INFO
	.align		4
.L_54:
        /*0178*/ 	.byte	0x04, 0x17
        /*017a*/ 	.short	(.L_56 - .L_55)
.L_55:
        /*017c*/ 	.word	0x00000000
        /*0180*/ 	.short	0x0002
        /*0182*/ 	.short	0x0010
        /*0184*/ 	.byte	0x00, 0xf4, 0x21, 0x00


	//----- nvinfo : EIATTR_KPARAM_INFO
	.align		4
.L_56:
        /*0188*/ 	.byte	0x04, 0x17
        /*018a*/ 	.short	(.L_58 - .L_57)
.L_57:
        /*018c*/ 	.word	0x00000000
        /*0190*/ 	.short	0x0001
        /*0192*/ 	.short	0x0008
        /*0194*/ 	.byte	0x00, 0xf4, 0x21, 0x00


	//----- nvinfo : EIATTR_KPARAM_INFO
	.align		4
.L_58:
        /*0198*/ 	.byte	0x04, 0x17
        /*019a*/ 	.short	(.L_60 - .L_59)
.L_59:
        /*019c*/ 	.word	0x00000000
        /*01a0*/ 	.short	0x0000
        /*01a2*/ 	.short	0x0000
        /*01a4*/ 	.byte	0x00, 0xf4, 0x21, 0x00


	//----- nvinfo : EIATTR_SPARSE_MMA_MASK
	.align		4
.L_60:
        /*01a8*/ 	.byte	0x03, 0x50
        /*01aa*/ 	.short	0x0000


	//----- nvinfo : EIATTR_MAXREG_COUNT
	.align		4
        /*01ac*/ 	.byte	0x03, 0x1b
        /*01ae*/ 	.short	0x00ff


	//----- nvinfo : EIATTR_NUM_BARRIERS
	.align		4
        /*01b0*/ 	.byte	0x02, 0x4c
        /*01b2*/ 	.byte	0x01
	.zero		1


	//----- nvinfo : EIATTR_ANNOTATIONS
	.align		4
        /*01b4*/ 	.byte	0x04, 0x55
        /*01b6*/ 	.short	(.L_62 - .L_61)


	//   ....[0]....
.L_61:
        /*01b8*/ 	.word	0x00000001
        /*01bc*/ 	.byte	0x90, 0x10, 0x00, 0x00, 0x01, 0x00, 0x00, 0x00, 0xd0, 0x10, 0x00, 0x00, 0x01, 0x00, 0x00, 0x00
        /* <DEDUP_REMOVED lines=92> */
        /*078c*/ 	.byte	0xf0, 0x46, 0x00, 0x00, 0x01, 0x00, 0x00, 0x00, 0x80, 0x47, 0x00, 0x00


	//----- nvinfo : EIATTR_MERCURY_ISA_VERSION
	.align		4
.L_62:
        /*0798*/ 	.byte	0x03, 0x5f
        /*079a*/ 	.short	0x0101


	//----- nvinfo : EIATTR_COOP_GROUP_MASK_REGIDS
	.align		4
        /*079c*/ 	.byte	0x04, 0x29
        /*079e*/ 	.short	(.L_64 - .L_63)


	//   ....[0]....
.L_63:
        /*07a0*/ 	.word	0xffffffff


	//   ....[1]....
        /*07a4*/ 	.word	0xffffffff


	//   ....[2]....
        /*07a8*/ 	.word	0xffffffff


	//   ....[3]....
        /*07ac*/ 	.word	0xffffffff


	//   ....[4]....
        /*07b0*/ 	.word	0xffffffff


	//   ....[5]....
        /*07b4*/ 	.word	0xffffffff


	//   ....[6]....
        /*07b8*/ 	.word	0xffffffff


	//   ....[7]....
        /*07bc*/ 	.word	0xffffffff


	//----- nvinfo : EIATTR_COOP_GROUP_INSTR_OFFSETS
	.align		4
.L_64:
        /*07c0*/ 	.byte	0x04, 0x28
        /*07c2*/ 	.short	(.L_66 - .L_65)


	//   ....[0]....
.L_65:
        /*07c4*/ 	.word	0x00005260


	//   ....[1]....
        /*07c8*/ 	.word	0x00005320


	//   ....[2]....
        /*07cc*/ 	.word	0x00005800


	//   ....[3]....
        /*07d0*/ 	.word	0x000058f0


	//   ....[4]....
        /*07d4*/ 	.word	0x00006f50


	//   ....[5]....
        /*07d8*/ 	.word	0x00006f70


	//   ....[6]....
        /*07dc*/ 	.word	0x00006f90


	//   ....[7]....
        /*07e0*/ 	.word	0x00006fb0


	//----- nvinfo : EIATTR_EXIT_INSTR_OFFSETS
	.align		4
.L_66:
        /*07e4*/ 	.byte	0x04, 0x1c
        /*07e6*/ 	.short	(.L_68 - .L_67)


	//   ....[0]....
.L_67:
        /*07e8*/ 	.word	0x00008b10


	//   ....[1]....
        /*07ec*/ 	.word	0x00008b40


	//----- nvinfo : EIATTR_REQNTID
	.align		4
.L_68:
        /*07f0*/ 	.byte	0x04, 0x10
        /*07f2*/ 	.short	(.L_70 - .L_69)
.L_69:
        /*07f4*/ 	.word	0x00000080
        /*07f8*/ 	.word	0x00000001
        /*07fc*/ 	.word	0x00000001


	//----- nvinfo : EIATTR_CBANK_PARAM_SIZE
	.align		4
.L_70:
        /*0800*/ 	.byte	0x03, 0x19
        /*0802*/ 	.short	0x0088


	//----- nvinfo : EIATTR_PARAM_CBANK
	.align		4
        /*0804*/ 	.byte	0x04, 0x0a
        /*0806*/ 	.short	(.L_72 - .L_71)
	.align		4
.L_71:
        /*0808*/ 	.word	index@(.nv.constant0.attn_fwd)
        /*080c*/ 	.short	0x0210
        /*080e*/ 	.short	0x0088


	//----- nvinfo : EIATTR_SW_WAR
	.align		4
.L_72:
        /*0810*/ 	.byte	0x04, 0x36
        /*0812*/ 	.short	(.L_74 - .L_73)
.L_73:
        /*0814*/ 	.word	0x00000008
.L_74:


//--------------------- .nv.callgraph             --------------------------
	.section	.nv.callgraph,"",@"SHT_CUDA_CALLGRAPH"
	.align	4
	.sectionentsize	8
	.align		4
        /*0000*/ 	.word	0x00000000
	.align		4
        /*0004*/ 	.word	0xffffffff
	.align		4
        /*0008*/ 	.word	0x00000000
	.align		4
        /*000c*/ 	.word	0xfffffffe
	.align		4
        /*0010*/ 	.word	0x00000000
	.align		4
        /*0014*/ 	.word	0xfffffffd
	.align		4
        /*0018*/ 	.word	0x00000000
	.align		4
        /*001c*/ 	.word	0xfffffffc


//--------------------- .nv.constant4             --------------------------
	.section	.nv.constant4,"a",@progbits
	.align	8
	.align		8
.nv.constant4:
        /*0000*/ 	.dword	_$_str


//--------------------- .text.attn_fwd            --------------------------
	.section	.text.attn_fwd,"ax",@progbits
	.align	128
        .global         attn_fwd
        .type           attn_fwd,@function
        .size           attn_fwd,(.L_x_3 - attn_fwd)
        .other          attn_fwd,@"STO_CUDA_ENTRY STV_DEFAULT"
attn_fwd:
.text.attn_fwd:
[----:B------:R-:W0:Y:S01]  /*0000*/  LDC R1, c[0x0][0x28] ;  /* 0x00000a00ff017b82 */ /* 0x000e220000000800 */
[----:B------:R-:W1:Y:S07]  /*0010*/  S2R R46, SR_TID.X ;  /* 0x00000000002e7919 */ /* 0x000e6e0000002100 */
[----:B------:R-:W2:Y:S01]  /*0020*/  S2UR UR7, SR_CTAID.Y ;  /* 0x00000000000779c3 */ /* 0x000ea20000002600 */
[----:B------:R-:W-:Y:S01]  /*0030*/  ULDC.64 UR4, c[0x0][0x240] ;  /* 0x0000900000047ab9 */ /* 0x000fe20000000a00 */
[----:B------:R-:W-:Y:S01]  /*0040*/  ULDC.64 UR14, c[0x0][0x208] ;  /* 0x00008200000e7ab9 */ /* 0x000fe20000000a00 */
[----:B------:R-:W3:Y:S01]  /*0050*/  S2R R3, SR_CTAID.X ;  /* 0x0000000000037919 */ /* 0x000ee20000002500 */
[----:B0-----:R-:W-:-:S04]  /*0060*/  IADD3 R1, R1, -0x2f0, RZ ;  /* 0xfffffd1001017810 */ /* 0x001fc80007ffe0ff */
[----:B------:R-:W0:Y:S08]  /*0070*/  LDC R51, c[0x0][0x248] ;  /* 0x00009200ff337b82 */ /* 0x000e300000000800 */
[----:B------:R-:W4:Y:S01]  /*0080*/  LDC.64 R48, c[0x0][0x210] ;  /* 0x00008400ff307b82 */ /* 0x000f220000000a00 */
[----:B--2---:R-:W-:-:S04]  /*0090*/  UIMAD UR4, UR7, UR4, URZ ;  /* 0x00000004070472a4 */ /* 0x004fc8000f8e023f */
[----:B------:R-:W-:Y:S01]  /*00a0*/  USHF.L.U32 UR6, UR4, 0x1, URZ ;  /* 0x0000000104067899 */ /* 0x000fe2000800063f */
[----:B-1----:R-:W-:Y:S02]  /*00b0*/  LOP3.LUT R16, R46, 0x3f, RZ, 0xc0, !PT ;  /* 0x0000003f2e107812 */ /* 0x002fe400078ec0ff */
[----:B------:R-:W-:-:S03]  /*00c0*/  SHF.R.U32.HI R18, RZ, 0x6, R46 ;  /* 0x00000006ff127819 */ /* 0x000fc6000001162e */
[----:B---3--:R-:W-:Y:S01]  /*00d0*/  IMAD R0, R3, 0x40, R16 ;  /* 0x0000004003007824 */ /* 0x008fe200078e0210 */
[----:B------:R-:W-:-:S03]  /*00e0*/  SGXT.U32 R18, R18, 0x1 ;  /* 0x000000011212781a */ /* 0x000fc60000000000 */
[----:B------:R-:W-:Y:S01]  /*00f0*/  IMAD R0, R0, UR5, RZ ;  /* 0x0000000500007c24 */ /* 0x000fe2000f8e02ff */
[----:B------:R-:W-:Y:S01]  /*0100*/  UIMAD.WIDE UR4, UR4, 0x2, URZ ;  /* 0x00000002040478a5 */ /* 0x000fe2000f8e023f */
[----:B0-----:R-:W-:-:S03]  /*0110*/  IMAD R5, R18, R51, RZ ;  /* 0x0000003312057224 */ /* 0x001fc600078e02ff */
[C---:B------:R-:W-:Y:S01]  /*0120*/  SHF.L.U32 R3, R0.reuse, 0x1, RZ ;  /* 0x0000000100037819 */ /* 0x040fe200000006ff */
[----:B------:R-:W-:-:S03]  /*0130*/  IMAD.HI R0, R0, 0x2, RZ ;  /* 0x0000000200007827 */ /* 0x000fc600078e02ff */
[----:B----4-:R-:W-:Y:S01]  /*0140*/  IADD3 R47, P0, P1, R3, UR6, R48 ;  /* 0x00000006032f7c10 */ /* 0x010fe2000f91e030 */
[----:B------:R-:W-:-:S03]  /*0150*/  IMAD R7, R51, 0x2, R5 ;  /* 0x0000000233077824 */ /* 0x000fc600078e0205 */
[----:B------:R-:W-:Y:S02]  /*0160*/  IADD3.X R49, R0, UR5, R49, P0, P1 ;  /* 0x0000000500317c10 */ /* 0x000fe400087e2431 */
[----:B------:R-:W-:Y:S02]  /*0170*/  LEA R2, P0, R5, R47, 0x1 ;  /* 0x0000002f05027211 */ /* 0x000fe400078008ff */
[----:B------:R-:W-:Y:S02]  /*0180*/  LEA R0, R51, R7, 0x1 ;  /* 0x0000000733007211 */ /* 0x000fe400078e08ff */
[----:B------:R-:W-:Y:S02]  /*0190*/  LEA R4, P1, R7, R47, 0x1 ;  /* 0x0000002f07047211 */ /* 0x000fe400078208ff */
[----:B------:R-:W-:Y:S01]  /*01a0*/  LEA.HI.X.SX32 R3, R5, R49, 0x1, P0 ;  /* 0x0000003105037211 */ /* 0x000fe200000f0eff */
[----:B------:R-:W-:Y:S01]  /*01b0*/  IMAD R9, R51, 0x2, R0 ;  /* 0x0000000233097824 */ /* 0x000fe200078e0200 */
[----:B------:R-:W-:-:S02]  /*01c0*/  LEA R6, P0, R0, R47, 0x1 ;  /* 0x0000002f00067211 */ /* 0x000fc400078008ff */
[-C--:B------:R-:W-:Y:S01]  /*01d0*/  LEA.HI.X.SX32 R5, R7, R49.reuse, 0x1, P1 ;  /* 0x0000003107057211 */ /* 0x080fe200008f0eff */
[----:B------:R0:W2:Y:S01]  /*01e0*/  LDG.E.U16 R22, desc[UR14][R2.64] ;  /* 0x0000000e02167981 */ /* 0x0000a2000c1e1500 */
[----:B------:R-:W-:Y:S02]  /*01f0*/  LEA.HI.X.SX32 R7, R0, R49, 0x1, P0 ;  /* 0x0000003100077211 */ /* 0x000fe400000f0eff */
[----:B------:R-:W-:Y:S01]  /*0200*/  LEA R0, R51, R9, 0x1 ;  /* 0x0000000933007211 */ /* 0x000fe200078e08ff */
[----:B------:R1:W3:Y:S01]  /*0210*/  LDG.E.U16 R23, desc[UR14][R4.64] ;  /* 0x0000000e04177981 */ /* 0x0002e2000c1e1500 */
[-C--:B------:R-:W-:Y:S02]  /*0220*/  LEA R8, P0, R9, R47.reuse, 0x1 ;  /* 0x0000002f09087211 */ /* 0x080fe400078008ff */
[C---:B------:R-:W-:Y:S01]  /*0230*/  LEA R10, P1, R0.reuse, R47, 0x1 ;  /* 0x0000002f000a7211 */ /* 0x040fe200078208ff */
[----:B------:R-:W-:Y:S01]  /*0240*/  IMAD R13, R51, 0x2, R0 ;  /* 0x00000002330d7824 */ /* 0x000fe200078e0200 */
[-C--:B------:R-:W-:Y:S01]  /*0250*/  LEA.HI.X.SX32 R9, R9, R49.reuse, 0x1, P0 ;  /* 0x0000003109097211 */ /* 0x080fe200000f0eff */
[----:B------:R4:W5:Y:S01]  /*0260*/  LDG.E.U16 R24, desc[UR14][R6.64] ;  /* 0x0000000e06187981 */ /* 0x000962000c1e1500 */
[----:B------:R-:W-:-:S02]  /*0270*/  LEA.HI.X.SX32 R11, R0, R49, 0x1, P1 ;  /* 0x00000031000b7211 */ /* 0x000fc400008f0eff */
[----:B------:R-:W-:Y:S01]  /*0280*/  LEA R12, P0, R13, R47, 0x1 ;  /* 0x0000002f0d0c7211 */ /* 0x000fe200078008ff */
[----:B------:R4:W5:Y:S01]  /*0290*/  LDG.E.U16 R25, desc[UR14][R8.64] ;  /* 0x0000000e08197981 */ /* 0x000962000c1e1500 */
[----:B------:R-:W-:Y:S02]  /*02a0*/  LEA R0, R51, R13, 0x1 ;  /* 0x0000000d33007211 */ /* 0x000fe400078e08ff */
[----:B------:R-:W-:Y:S01]  /*02b0*/  LEA.HI.X.SX32 R13, R13, R49, 0x1, P0 ;  /* 0x000000310d0d7211 */ /* 0x000fe200000f0eff */
[----:B------:R4:W3:Y:S01]  /*02c0*/  LDG.E.U16 R26, desc[UR14][R10.64] ;  /* 0x0000000e0a1a7981 */ /* 0x0008e2000c1e1500 */
[C---:B0-----:R-:W-:Y:S01]  /*02d0*/  LEA R2, P0, R0.reuse, R47, 0x1 ;  /* 0x0000002f00027211 */ /* 0x041fe200078008ff */
[----:B-1----:R-:W-:Y:S02]  /*02e0*/  IMAD R5, R51, 0x2, R0 ;  /* 0x0000000233057824 */ /* 0x002fe400078e0200 */
[----:B------:R0:W5:Y:S01]  /*02f0*/  LDG.E.U16 R27, desc[UR14][R12.64] ;  /* 0x0000000e0c1b7981 */ /* 0x000162000c1e1500 */
[----:B------:R-:W-:-:S02]  /*0300*/  LEA.HI.X.SX32 R3, R0, R49, 0x1, P0 ;  /* 0x0000003100037211 */ /* 0x000fc400000f0eff */
[----:B------:R-:W-:Y:S02]  /*0310*/  LEA R0, R51, R5, 0x1 ;  /* 0x0000000533007211 */ /* 0x000fe400078e08ff */
[-C--:B------:R-:W-:Y:S01]  /*0320*/  LEA R4, P0, R5, R47.reuse, 0x1 ;  /* 0x0000002f05047211 */ /* 0x080fe200078008ff */
[----:B------:R1:W5:Y:S01]  /*0330*/  LDG.E.U16 R28, desc[UR14][R2.64] ;  /* 0x0000000e021c7981 */ /* 0x000362000c1e1500 */
[----:B----4-:R-:W-:Y:S01]  /*0340*/  LEA R6, P1, R0, R47, 0x1 ;  /* 0x0000002f00067211 */ /* 0x010fe200078208ff */
[----:B------:R-:W-:-:S03]  /*0350*/  IMAD R14, R51, 0x2, R0 ;  /* 0x00000002330e7824 */ /* 0x000fc600078e0200 */
[-C--:B------:R-:W-:Y:S02]  /*0360*/  LEA.HI.X.SX32 R7, R0, R49.reuse, 0x1, P1 ;  /* 0x0000003100077211 */ /* 0x080fe400008f0eff */
[----:B------:R-:W-:Y:S02]  /*0370*/  LEA R0, R51, R14, 0x1 ;  /* 0x0000000e33007211 */ /* 0x000fe400078e08ff */
[----:B------:R-:W-:Y:S01]  /*0380*/  LEA.HI.X.SX32 R5, R5, R49, 0x1, P0 ;  /* 0x0000003105057211 */ /* 0x000fe200000f0eff */
[----:B------:R-:W4:Y:S01]  /*0390*/  LDG.E.U16 R30, desc[UR14][R6.64] ;  /* 0x0000000e061e7981 */ /* 0x000f22000c1e1500 */
[C---:B------:R-:W-:Y:S01]  /*03a0*/  LEA R8, P0, R14.reuse, R47, 0x1 ;  /* 0x0000002f0e087211 */ /* 0x040fe200078008ff */
[----:B------:R-:W-:Y:S02]  /*03b0*/  IMAD R15, R51, 0x2, R0 ;  /* 0x00000002330f7824 */ /* 0x000fe400078e0200 */
[----:B------:R1:W5:Y:S01]  /*03c0*/  LDG.E.U16 R29, desc[UR14][R4.64] ;  /* 0x0000000e041d7981 */ /* 0x000362000c1e1500 */
[----:B------:R-:W-:-:S02]  /*03d0*/  LEA.HI.X.SX32 R9, R14, R49, 0x1, P0 ;  /* 0x000000310e097211 */ /* 0x000fc400000f0eff */
[C---:B------:R-:W-:Y:S02]  /*03e0*/  LEA R10, P0, R0.reuse, R47, 0x1 ;  /* 0x0000002f000a7211 */ /* 0x040fe400078008ff */
[----:B0-----:R-:W-:Y:S01]  /*03f0*/  LEA R12, R51, R15, 0x1 ;  /* 0x0000000f330c7211 */ /* 0x001fe200078e08ff */
[----:B------:R0:W5:Y:S01]  /*0400*/  LDG.E.U16 R31, desc[UR14][R8.64] ;  /* 0x0000000e081f7981 */ /* 0x000162000c1e1500 */
[----:B------:R-:W-:-:S03]  /*0410*/  LEA.HI.X.SX32 R11, R0, R49, 0x1, P0 ;  /* 0x00000031000b7211 */ /* 0x000fc600000f0eff */
[----:B------:R-:W-:Y:S01]  /*0420*/  IMAD R0, R51, 0x2, R12 ;  /* 0x0000000233007824 */ /* 0x000fe200078e020c */
[-C--:B-1----:R-:W-:Y:S01]  /*0430*/  LEA R2, P0, R15, R47.reuse, 0x1 ;  /* 0x0000002f0f027211 */ /* 0x082fe200078008ff */
[----:B------:R-:W5:Y:S03]  /*0440*/  LDG.E.U16 R32, desc[UR14][R10.64] ;  /* 0x0000000e0a207981 */ /* 0x000f66000c1e1500 */
[----:B------:R-:W-:Y:S02]  /*0450*/  LEA R13, R51, R0, 0x1 ;  /* 0x00000000330d7211 */ /* 0x000fe400078e08ff */
[----:B------:R-:W-:-:S03]  /*0460*/  LEA R4, P1, R12, R47, 0x1 ;  /* 0x0000002f0c047211 */ /* 0x000fc600078208ff */
[----:B------:R-:W-:Y:S01]  /*0470*/  IMAD R14, R51, 0x2, R13 ;  /* 0x00000002330e7824 */ /* 0x000fe200078e020d */
[-C--:B------:R-:W-:Y:S02]  /*0480*/  LEA.HI.X.SX32 R3, R15, R49.reuse, 0x1, P0 ;  /* 0x000000310f037211 */ /* 0x080fe400000f0eff */
[----:B------:R-:W-:Y:S02]  /*0490*/  LEA.HI.X.SX32 R5, R12, R49, 0x1, P1 ;  /* 0x000000310c057211 */ /* 0x000fe400008f0eff */
[C---:B------:R-:W-:Y:S01]  /*04a0*/  LEA R6, P0, R0.reuse, R47, 0x1 ;  /* 0x0000002f00067211 */ /* 0x040fe200078008ff */
[----:B------:R1:W5:Y:S01]  /*04b0*/  LDG.E.U16 R33, desc[UR14][R2.64] ;  /* 0x0000000e02217981 */ /* 0x000362000c1e1500 */
[C---:B------:R-:W-:Y:S02]  /*04c0*/  LEA R12, R51.reuse, R14, 0x1 ;  /* 0x0000000e330c7211 */ /* 0x040fe400078e08ff */
[----:B------:R-:W-:Y:S01]  /*04d0*/  LEA.HI.X.SX32 R7, R0, R49, 0x1, P0 ;  /* 0x0000003100077211 */ /* 0x000fe200000f0eff */
[----:B------:R1:W5:Y:S02]  /*04e0*/  LDG.E.U16 R34, desc[UR14][R4.64] ;  /* 0x0000000e04227981 */ /* 0x000364000c1e1500 */
[----:B------:R-:W-:Y:S01]  /*04f0*/  IMAD R0, R51, 0x2, R12 ;  /* 0x0000000233007824 */ /* 0x000fe200078e020c */
[----:B0-----:R-:W-:Y:S01]  /*0500*/  LEA R8, P0, R13, R47, 0x1 ;  /* 0x0000002f0d087211 */ /* 0x001fe200078008ff */
[----:B------:R0:W5:Y:S03]  /*0510*/  LDG.E.U16 R35, desc[UR14][R6.64] ;  /* 0x0000000e06237981 */ /* 0x000166000c1e1500 */
[----:B------:R-:W-:-:S05]  /*0520*/  LEA R15, R51, R0, 0x1 ;  /* 0x00000000330f7211 */ /* 0x000fca00078e08ff */
[----:B------:R-:W-:Y:S01]  /*0530*/  IMAD R17, R51, 0x2, R15 ;  /* 0x0000000233117824 */ /* 0x000fe200078e020f */
[----:B------:R-:W-:Y:S02]  /*0540*/  LEA.HI.X.SX32 R9, R13, R49, 0x1, P0 ;  /* 0x000000310d097211 */ /* 0x000fe400000f0eff */
[C---:B-1----:R-:W-:Y:S02]  /*0550*/  LEA R2, P0, R12.reuse, R47, 0x1 ;  /* 0x0000002f0c027211 */ /* 0x042fe400078008ff */
[C---:B------:R-:W-:Y:S01]  /*0560*/  LEA R13, R51.reuse, R17, 0x1 ;  /* 0x00000011330d7211 */ /* 0x040fe200078e08ff */
[----:B------:R1:W5:Y:S01]  /*0570*/  LDG.E.U16 R36, desc[UR14][R8.64] ;  /* 0x0000000e08247981 */ /* 0x000362000c1e1500 */
[----:B------:R-:W-:Y:S02]  /*0580*/  LEA.HI.X.SX32 R3, R12, R49, 0x1, P0 ;  /* 0x000000310c037211 */ /* 0x000fe400000f0eff */
[-C--:B------:R-:W-:Y:S01]  /*0590*/  LEA R10, P1, R14, R47.reuse, 0x1 ;  /* 0x0000002f0e0a7211 */ /* 0x080fe200078208ff */
[----:B------:R-:W-:Y:S01]  /*05a0*/  IMAD R12, R51, 0x2, R13 ;  /* 0x00000002330c7824 */ /* 0x000fe200078e020d */
[----:B------:R-:W-:Y:S01]  /*05b0*/  LEA R4, P0, R0, R47, 0x1 ;  /* 0x0000002f00047211 */ /* 0x000fe200078008ff */
[----:B------:R-:W5:Y:S01]  /*05c0*/  LDG.E.U16 R38, desc[UR14][R2.64] ;  /* 0x0000000e02267981 */ /* 0x000f62000c1e1500 */
[----:B------:R-:W-:-:S02]  /*05d0*/  LEA.HI.X.SX32 R11, R14, R49, 0x1, P1 ;  /* 0x000000310e0b7211 */ /* 0x000fc400008f0eff */
[----:B------:R-:W-:Y:S02]  /*05e0*/  LEA R14, R51, R12, 0x1 ;  /* 0x0000000c330e7211 */ /* 0x000fe400078e08ff */
[----:B------:R-:W-:Y:S01]  /*05f0*/  LEA.HI.X.SX32 R5, R0, R49, 0x1, P0 ;  /* 0x0000003100057211 */ /* 0x000fe200000f0eff */
[----:B------:R1:W5:Y:S01]  /*0600*/  LDG.E.U16 R37, desc[UR14][R10.64] ;  /* 0x0000000e0a257981 */ /* 0x000362000c1e1500 */
[-C--:B0-----:R-:W-:Y:S01]  /*0610*/  LEA R6, P1, R15, R47.reuse, 0x1 ;  /* 0x0000002f0f067211 */ /* 0x081fe200078208ff */
[----:B------:R-:W-:Y:S01]  /*0620*/  IMAD R0, R51, 0x2, R14 ;  /* 0x0000000233007824 */ /* 0x000fe200078e020e */
[----:B-1----:R-:W-:Y:S01]  /*0630*/  LEA R8, P0, R13, R47, 0x1 ;  /* 0x0000002f0d087211 */ /* 0x002fe200078008ff */
[----:B------:R0:W5:Y:S01]  /*0640*/  LDG.E.U16 R39, desc[UR14][R4.64] ;  /* 0x0000000e04277981 */ /* 0x000162000c1e1500 */
[----:B------:R-:W-:Y:S02]  /*0650*/  LEA.HI.X.SX32 R7, R15, R49, 0x1, P1 ;  /* 0x000000310f077211 */ /* 0x000fe400008f0eff */
[----:B------:R-:W-:-:S02]  /*0660*/  LEA R15, R51, R0, 0x1 ;  /* 0x00000000330f7211 */ /* 0x000fc400078e08ff */
[----:B------:R-:W-:Y:S01]  /*0670*/  LEA.HI.X.SX32 R9, R13, R49, 0x1, P0 ;  /* 0x000000310d097211 */ /* 0x000fe200000f0eff */
[----:B------:R1:W5:Y:S02]  /*0680*/  LDG.E.U16 R40, desc[UR14][R6.64] ;  /* 0x0000000e06287981 */ /* 0x000364000c1e1500 */
[C---:B------:R-:W-:Y:S01]  /*0690*/  IMAD R19, R51.reuse, 0x2, R15 ;  /* 0x0000000233137824 */ /* 0x040fe200078e020f */
[----:B------:R-:W-:Y:S01]  /*06a0*/  LEA R10, P0, R12, R47, 0x1 ;  /* 0x0000002f0c0a7211 */ /* 0x000fe200078008ff */
[----:B------:R1:W5:Y:S03]  /*06b0*/  LDG.E.U16 R41, desc[UR14][R8.64] ;  /* 0x0000000e08297981 */ /* 0x000366000c1e1500 */
[----:B------:R-:W-:Y:S02]  /*06c0*/  LEA R20, R51, R19, 0x1 ;  /* 0x0000001333147211 */ /* 0x000fe400078e08ff */
[----:B------:R-:W-:-:S03]  /*06d0*/  LEA R2, P1, R14, R47, 0x1 ;  /* 0x0000002f0e027211 */ /* 0x000fc600078208ff */
[----:B------:R-:W-:Y:S01]  /*06e0*/  IMAD R21, R51, 0x2, R20 ;  /* 0x0000000233157824 */ /* 0x000fe200078e0214 */
[-C--:B------:R-:W-:Y:S02]  /*06f0*/  LEA.HI.X.SX32 R11, R12, R49.reuse, 0x1, P0 ;  /* 0x000000310c0b7211 */ /* 0x080fe400000f0eff */
[----:B------:R-:W-:Y:S02]  /*0700*/  LEA.HI.X.SX32 R3, R14, R49, 0x1, P1 ;  /* 0x000000310e037211 */ /* 0x000fe400008f0eff */
[----:B0-----:R-:W-:Y:S01]  /*0710*/  LEA R4, P0, R15, R47, 0x1 ;  /* 0x0000002f0f047211 */ /* 0x001fe200078008ff */
[----:B------:R0:W5:Y:S01]  /*0720*/  LDG.E.U16 R42, desc[UR14][R10.64] ;  /* 0x0000000e0a2a7981 */ /* 0x000162000c1e1500 */
[----:B------:R-:W-:Y:S02]  /*0730*/  LEA R14, R51, R21, 0x1 ;  /* 0x00000015330e7211 */ /* 0x000fe400078e08ff */
[----:B------:R-:W-:Y:S01]  /*0740*/  LEA.HI.X.SX32 R5, R15, R49, 0x1, P0 ;  /* 0x000000310f057211 */ /* 0x000fe200000f0eff */
[----:B------:R0:W5:Y:S01]  /*0750*/  LDG.E.U16 R43, desc[UR14][R2.64] ;  /* 0x0000000e022b7981 */ /* 0x000162000c1e1500 */
[----:B------:R-:W-:-:S02]  /*0760*/  LEA R12, P1, R14, R47, 0x1 ;  /* 0x0000002f0e0c7211 */ /* 0x000fc400078208ff */
[----:B-1----:R-:W-:Y:S01]  /*0770*/  LEA R6, P0, R19, R47, 0x1 ;  /* 0x0000002f13067211 */ /* 0x002fe200078008ff */
[----:B------:R1:W5:Y:S01]  /*0780*/  LDG.E.U16 R44, desc[UR14][R4.64] ;  /* 0x0000000e042c7981 */ /* 0x000362000c1e1500 */
[-C--:B------:R-:W-:Y:S01]  /*0790*/  LEA.HI.X.SX32 R13, R14, R49.reuse, 0x1, P1 ;  /* 0x000000310e0d7211 */ /* 0x080fe200008f0eff */
[----:B------:R-:W-:Y:S01]  /*07a0*/  IMAD R14, R51, 0x2, R14 ;  /* 0x00000002330e7824 */ /* 0x000fe200078e020e */
[----:B------:R-:W-:Y:S02]  /*07b0*/  LEA.HI.X.SX32 R7, R19, R49, 0x1, P0 ;  /* 0x0000003113077211 */ /* 0x000fe400000f0eff */
[C---:B------:R-:W-:Y:S01]  /*07c0*/  LEA R8, P0, R20.reuse, R47, 0x1 ;  /* 0x0000002f14087211 */ /* 0x040fe200078008ff */
[----:B------:R-:W5:Y:S03]  /*07d0*/  LDG.E.U16 R45, desc[UR14][R12.64] ;  /* 0x0000000e0c2d7981 */ /* 0x000f66000c1e1500 */
[----:B------:R-:W-:-:S02]  /*07e0*/  LEA.HI.X.SX32 R9, R20, R49, 0x1, P0 ;  /* 0x0000003114097211 */ /* 0x000fc400000f0eff */
[C---:B0-----:R-:W-:Y:S01]  /*07f0*/  LEA R10, P0, R14.reuse, R47, 0x1 ;  /* 0x0000002f0e0a7211 */ /* 0x041fe200078008ff */
[----:B------:R0:W5:Y:S01]  /*0800*/  LDG.E.U16 R20, desc[UR14][R6.64] ;  /* 0x0000000e06147981 */ /* 0x000162000c1e1500 */
[----:B------:R-:W-:Y:S02]  /*0810*/  LEA R15, R51, R14, 0x1 ;  /* 0x0000000e330f7211 */ /* 0x000fe400078e08ff */
[----:B------:R-:W-:Y:S01]  /*0820*/  LEA.HI.X.SX32 R11, R14, R49, 0x1, P0 ;  /* 0x000000310e0b7211 */ /* 0x000fe200000f0eff */
[----:B------:R-:W5:Y:S01]  /*0830*/  LDG.E.U16 R9, desc[UR14][R8.64] ;  /* 0x0000000e08097981 */ /* 0x000f62000c1e1500 */
[-C--:B------:R-:W-:Y:S01]  /*0840*/  LEA R2, P0, R17, R47.reuse, 0x1 ;  /* 0x0000002f11027211 */ /* 0x080fe200078008ff */
[----:B------:R-:W-:Y:S01]  /*0850*/  IMAD R19, R51, 0x2, R15 ;  /* 0x0000000233137824 */ /* 0x000fe200078e020f */
[----:B------:R-:W-:Y:S01]  /*0860*/  LEA R14, P1, R15, R47, 0x1 ;  /* 0x0000002f0f0e7211 */ /* 0x000fe200078208ff */
[----:B------:R-:W5:Y:S01]  /*0870*/  LDG.E.U16 R10, desc[UR14][R10.64] ;  /* 0x0000000e0a0a7981 */ /* 0x000f62000c1e1500 */
[----:B------:R-:W-:-:S02]  /*0880*/  LEA.HI.X.SX32 R3, R17, R49, 0x1, P0 ;  /* 0x0000003111037211 */ /* 0x000fc400000f0eff */
[C---:B-1----:R-:W-:Y:S02]  /*0890*/  LEA R4, P0, R0.reuse, R47, 0x1 ;  /* 0x0000002f00047211 */ /* 0x042fe400078008ff */
[-C--:B------:R-:W-:Y:S01]  /*08a0*/  LEA.HI.X.SX32 R15, R15, R49.reuse, 0x1, P1 ;  /* 0x000000310f0f7211 */ /* 0x080fe200008f0eff */
[----:B------:R1:W5:Y:S01]  /*08b0*/  LDG.E.U16 R8, desc[UR14][R2.64] ;  /* 0x0000000e02087981 */ /* 0x000362000c1e1500 */
[----:B------:R-:W-:Y:S02]  /*08c0*/  LEA.HI.X.SX32 R5, R0, R49, 0x1, P0 ;  /* 0x0000003100057211 */ /* 0x000fe400000f0eff */
[-C--:B0-----:R-:W-:Y:S01]  /*08d0*/  LEA R6, P1, R21, R47.reuse, 0x1 ;  /* 0x0000002f15067211 */ /* 0x081fe200078208ff */
[----:B------:R-:W5:Y:S01]  /*08e0*/  LDG.E.U16 R14, desc[UR14][R14.64] ;  /* 0x0000000e0e0e7981 */ /* 0x000f62000c1e1500 */
[----:B------:R-:W-:Y:S02]  /*08f0*/  LEA R12, P0, R19, R47, 0x1 ;  /* 0x0000002f130c7211 */ /* 0x000fe400078008ff */
[-C--:B------:R-:W-:Y:S01]  /*0900*/  LEA.HI.X.SX32 R7, R21, R49.reuse, 0x1, P1 ;  /* 0x0000003115077211 */ /* 0x080fe200008f0eff */
[----:B------:R0:W5:Y:S01]  /*0910*/  LDG.E.U16 R4, desc[UR14][R4.64] ;  /* 0x0000000e04047981 */ /* 0x000162000c1e1500 */
[----:B------:R-:W-:Y:S01]  /*0920*/  LEA.HI.X.SX32 R13, R19, R49, 0x1, P0 ;  /* 0x00000031130d7211 */ /* 0x000fe200000f0eff */
[----:B------:R-:W0:Y:S02]  /*0930*/  S2UR UR4, SR_CgaCtaId ;  /* 0x00000000000479c3 */ /* 0x000e240000008800 */
[----:B------:R-:W5:Y:S04]  /*0940*/  LDG.E.U16 R6, desc[UR14][R6.64] ;  /* 0x0000000e06067981 */ /* 0x000f68000c1e1500 */
[----:B------:R-:W5:Y:S02]  /*0950*/  LDG.E.U16 R12, desc[UR14][R12.64] ;  /* 0x0000000e0c0c7981 */ /* 0x000f64000c1e1500 */
[----:B-1----:R-:W1:Y:S01]  /*0960*/  LDC R2, c[0x0][0x280] ;  /* 0x0000a000ff027b82 */ /* 0x002e620000000800 */
[----:B------:R-:W-:Y:S01]  /*0970*/  SHF.R.S32.HI R0, RZ, 0x6, R46 ;  /* 0x00000006ff007819 */ /* 0x000fe2000001142e */
[----:B------:R-:W-:Y:S01]  /*0980*/  UMOV UR12, 0x400 ;  /* 0x00000400000c7882 */ /* 0x000fe20000000000 */
[----:B------:R-:W-:-:S02]  /*0990*/  SHF.L.U32 R11, R16, 0x1, RZ ;  /* 0x00000001100b7819 */ /* 0x000fc400000006ff */
[----:B------:R-:W-:-:S04]  /*09a0*/  SGXT R0, R0, 0x1 ;  /* 0x000000010000781a */ /* 0x000fc80000000200 */
[----:B------:R-:W-:Y:S01]  /*09b0*/  LOP3.LUT R11, R11, 0x90, R0, 0x78, !PT ;  /* 0x000000900b0b7812 */ /* 0x000fe200078e7800 */
[----:B0-----:R-:W-:-:S03]  /*09c0*/  ULEA UR12, UR4, UR12, 0x18 ;  /* 0x0000000c040c7291 */ /* 0x001fc6000f8ec03f */
[C---:B------:R-:W-:Y:S02]  /*09d0*/  LOP3.LUT R0, R11.reuse, 0x20, RZ, 0x3c, !PT ;  /* 0x000000200b007812 */ /* 0x040fe400078e3cff */
[----:B-1----:R-:W-:Y:S02]  /*09e0*/  ISETP.GE.AND P0, PT, R2, 0x1, PT ;  /* 0x000000010200780c */ /* 0x002fe40003f06270 */
[----:B------:R-:W-:Y:S01]  /*09f0*/  LOP3.LUT R3, R11, 0x40, RZ, 0x3c, !PT ;  /* 0x000000400b037812 */ /* 0x000fe200078e3cff */
[----:B------:R-:W-:Y:S01]  /*0a00*/  IMAD.MOV.U32 R5, RZ, RZ, -0x800000 ;  /* 0xff800000ff057424 */ /* 0x000fe200078e00ff */
[----:B------:R-:W-:Y:S01]  /*0a10*/  CS2R R88, SRZ ;  /* 0x0000000000587805 */ /* 0x000fe2000001ff00 */
[----:B------:R-:W-:Y:S01]  /*0a20*/  IMAD.MOV.U32 R2, RZ, RZ, 0x3f800000 ;  /* 0x3f800000ff027424 */ /* 0x000fe200078e00ff */
[----:B------:R-:W-:Y:S02]  /*0a30*/  CS2R R90, SRZ ;  /* 0x00000000005a7805 */ /* 0x000fe4000001ff00 */
[----:B------:R-:W-:-:S02]  /*0a40*/  CS2R R92, SRZ ;  /* 0x00000000005c7805 */ /* 0x000fc4000001ff00 */
[----:B------:R-:W-:Y:S02]  /*0a50*/  CS2R R94, SRZ ;  /* 0x00000000005e7805 */ /* 0x000fe4000001ff00 */
[----:B------:R-:W-:Y:S02]  /*0a60*/  CS2R R96, SRZ ;  /* 0x0000000000607805 */ /* 0x000fe4000001ff00 */
[----:B------:R-:W-:Y:S02]  /*0a70*/  CS2R R98, SRZ ;  /* 0x0000000000627805 */ /* 0x000fe4000001ff00 */
[----:B------:R-:W-:Y:S02]  /*0a80*/  CS2R R100, SRZ ;  /* 0x0000000000647805 */ /* 0x000fe4000001ff00 */
        /* <DEDUP_REMOVED lines=8> */
[----:B------:R-:W-:Y:S01]  /*0b10*/  CS2R R118, SRZ ;  /* 0x0000000000767805 */ /* 0x000fe2000001ff00 */
[----:B--2---:R-:W-:Y:S04]  /*0b20*/  STS.U16 [R11+UR12+0x4000], R22 ;  /* 0x004000160b007988 */ /* 0x004fe8000800040c */
[----:B---3--:R-:W-:Y:S04]  /*0b30*/  STS.U16 [R11+UR12+0x4400], R26 ;  /* 0x0044001a0b007988 */ /* 0x008fe8000800040c */
[----:B----4-:R-:W-:Y:S04]  /*0b40*/  STS.U16 [R11+UR12+0x4800], R30 ;  /* 0x0048001e0b007988 */ /* 0x010fe8000800040c */
[----:B-----5:R-:W-:Y:S04]  /*0b50*/  STS.U16 [R11+UR12+0x4c00], R34 ;  /* 0x004c00220b007988 */ /* 0x020fe8000800040c */
[----:B------:R-:W-:Y:S04]  /*0b60*/  STS.U16 [R11+UR12+0x5000], R38 ;  /* 0x005000260b007988 */ /* 0x000fe8000800040c */
[----:B------:R-:W-:Y:S04]  /*0b70*/  STS.U16 [R11+UR12+0x5400], R41 ;  /* 0x005400290b007988 */ /* 0x000fe8000800040c */
[----:B------:R-:W-:Y:S04]  /*0b80*/  STS.U16 [R11+UR12+0x5800], R44 ;  /* 0x0058002c0b007988 */ /* 0x000fe8000800040c */
[----:B------:R0:W-:Y:S04]  /*0b90*/  STS.U16 [R11+UR12+0x5c00], R45 ;  /* 0x005c002d0b007988 */ /* 0x0001e8000800040c */
[----:B------:R-:W-:Y:S01]  /*0ba0*/  STS.U16 [R0+UR12+0x4100], R23 ;  /* 0x0041001700007988 */ /* 0x000fe2000800040c */
[----:B0-----:R-:W-:-:S03]  /*0bb0*/  LOP3.LUT R11, R11, 0x60, RZ, 0x3c, !PT ;  /* 0x000000600b0b7812 */ /* 0x001fc600078e3cff */
[----:B------:R-:W-:Y:S04]  /*0bc0*/  STS.U16 [R0+UR12+0x4500], R27 ;  /* 0x0045001b00007988 */ /* 0x000fe8000800040c */
[----:B------:R-:W-:Y:S04]  /*0bd0*/  STS.U16 [R0+UR12+0x4900], R31 ;  /* 0x0049001f00007988 */ /* 0x000fe8000800040c */
[----:B------:R-:W-:Y:S04]  /*0be0*/  STS.U16 [R0+UR12+0x4d00], R35 ;  /* 0x004d002300007988 */ /* 0x000fe8000800040c */
[----:B------:R-:W-:Y:S04]  /*0bf0*/  STS.U16 [R0+UR12+0x5100], R39 ;  /* 0x0051002700007988 */ /* 0x000fe8000800040c */
[----:B------:R-:W-:Y:S04]  /*0c00*/  STS.U16 [R0+UR12+0x5500], R42 ;  /* 0x0055002a00007988 */ /* 0x000fe8000800040c */
[----:B------:R-:W-:Y:S04]  /*0c10*/  STS.U16 [R0+UR12+0x5900], R20 ;  /* 0x0059001400007988 */ /* 0x000fe8000800040c */
[----:B------:R0:W-:Y:S04]  /*0c20*/  STS.U16 [R0+UR12+0x5d00], R10 ;  /* 0x005d000a00007988 */ /* 0x0001e8000800040c */
[----:B------:R-:W-:Y:S04]  /*0c30*/  STS.U16 [R3+UR12+0x4200], R24 ;  /* 0x0042001803007988 */ /* 0x000fe8000800040c */
[----:B------:R-:W-:Y:S04]  /*0c40*/  STS.U16 [R3+UR12+0x4600], R28 ;  /* 0x0046001c03007988 */ /* 0x000fe8000800040c */
[----:B------:R-:W-:Y:S04]  /*0c50*/  STS.U16 [R3+UR12+0x4a00], R32 ;  /* 0x004a002003007988 */ /* 0x000fe8000800040c */
[----:B------:R-:W-:Y:S04]  /*0c60*/  STS.U16 [R3+UR12+0x4e00], R36 ;  /* 0x004e002403007988 */ /* 0x000fe8000800040c */
[----:B------:R-:W-:Y:S04]  /*0c70*/  STS.U16 [R3+UR12+0x5200], R40 ;  /* 0x0052002803007988 */ /* 0x000fe8000800040c */
[----:B------:R-:W-:Y:S04]  /*0c80*/  STS.U16 [R3+UR12+0x5600], R43 ;  /* 0x0056002b03007988 */ /* 0x000fe8000800040c */
[----:B------:R-:W-:Y:S04]  /*0c90*/  STS.U16 [R3+UR12+0x5a00], R9 ;  /* 0x005a000903007988 */ /* 0x000fe8000800040c */
[----:B------:R1:W-:Y:S01]  /*0ca0*/  STS.U16 [R3+UR12+0x5e00], R14 ;  /* 0x005e000e03007988 */ /* 0x0003e2000800040c */
[----:B0-----:R-:W-:-:S03]  /*0cb0*/  MOV R0, 0x3f800000 ;  /* 0x3f80000000007802 */ /* 0x001fc60000000f00 */
[----:B------:R-:W-:Y:S04]  /*0cc0*/  STS.U16 [R11+UR12+0x4300], R25 ;  /* 0x004300190b007988 */ /* 0x000fe8000800040c */
[----:B------:R-:W-:Y:S04]  /*0cd0*/  STS.U16 [R11+UR12+0x4700], R29 ;  /* 0x0047001d0b007988 */ /* 0x000fe8000800040c */
[----:B------:R-:W-:Y:S01]  /*0ce0*/  STS.U16 [R11+UR12+0x4b00], R33 ;  /* 0x004b00210b007988 */ /* 0x000fe2000800040c */
[----:B-1----:R-:W-:-:S03]  /*0cf0*/  MOV R3, 0xff800000 ;  /* 0xff80000000037802 */ /* 0x002fc60000000f00 */
[----:B------:R-:W-:Y:S04]  /*0d00*/  STS.U16 [R11+UR12+0x4f00], R37 ;  /* 0x004f00250b007988 */ /* 0x000fe8000800040c */
[----:B------:R-:W-:Y:S04]  /*0d10*/  STS.U16 [R11+UR12+0x5300], R8 ;  /* 0x005300080b007988 */ /* 0x000fe8000800040c */
[----:B------:R0:W-:Y:S04]  /*0d20*/  STS.U16 [R11+UR12+0x5700], R4 ;  /* 0x005700040b007988 */ /* 0x0001e8000800040c */
[----:B------:R1:W-:Y:S04]  /*0d30*/  STS.U16 [R11+UR12+0x5b00], R6 ;  /* 0x005b00060b007988 */ /* 0x0003e8000800040c */
[----:B------:R1:W-:Y:S01]  /*0d40*/  STS.U16 [R11+UR12+0x5f00], R12 ;  /* 0x005f000c0b007988 */ /* 0x0003e2000800040c */
[----:B0-----:R-:W-:Y:S01]  /*0d50*/  LOP3.LUT R4, R46, 0x7f, RZ, 0xc0, !PT ;  /* 0x0000007f2e047812 */ /* 0x001fe200078ec0ff */
[----:B------:R-:W-:Y:S06]  /*0d60*/  @!P0 BRA `(.L_x_0) ;  /* 0x0000006000cc8947 */ /* 0x000fec0003800000 */
[----:B------:R-:W0:Y:S01]  /*0d70*/  LDC.64 R128, c[0x0][0x250] ;  /* 0x00009400ff807b82 */ /* 0x000e220000000a00 */
[----:B------:R-:W-:Y:S01]  /*0d80*/  ULDC UR6, c[0x0][0x258] ;  /* 0x0000960000067ab9 */ /* 0x000fe20000000800 */
[----:B------:R-:W-:Y:S01]  /*0d90*/  ULDC.64 UR8, c[0x0][0x218] ;  /* 0x0000860000087ab9 */ /* 0x000fe20000000a00 */
[----:B------:R-:W-:Y:S01]  /*0da0*/  IMAD R16, R16, UR6, RZ ;  /* 0x0000000610107c24 */ /* 0x000fe2000f8e02ff */
[----:B------:R-:W-:Y:S01]  /*0db0*/  ULDC.64 UR4, c[0x0][0x260] ;  /* 0x0000980000047ab9 */ /* 0x000fe20000000a00 */
[----:B------:R-:W-:Y:S01]  /*0dc0*/  USHF.R.U32.HI UR18, URZ, 0x4, UR12 ;  /* 0x000000043f127899 */ /* 0x000fe2000801160c */
[----:B------:R-:W-:Y:S01]  /*0dd0*/  IMAD R7, R4, UR5, RZ ;  /* 0x0000000504077c24 */ /* 0x000fe2000f8e02ff */
[----:B------:R-:W-:Y:S01]  /*0de0*/  UIMAD UR4, UR7, UR4, URZ ;  /* 0x00000004070472a4 */ /* 0x000fe2000f8e023f */
[C---:B------:R-:W-:Y:S01]  /*0df0*/  IMAD.SHL.U32 R3, R16.reuse, 0x2, RZ ;  /* 0x0000000210037824 */ /* 0x040fe200078e00ff */
[----:B------:R-:W2:Y:S01]  /*0e00*/  LDC.64 R174, c[0x0][0x220] ;  /* 0x00008800ffae7b82 */ /* 0x000ea20000000a00 */
[----:B------:R-:W-:Y:S01]  /*0e10*/  IMAD.HI R5, R16, 0x2, RZ ;  /* 0x0000000210057827 */ /* 0x000fe200078e02ff */
[----:B------:R-:W-:-:S02]  /*0e20*/  USHF.L.U32 UR5, UR4, 0x1, URZ ;  /* 0x0000000104057899 */ /* 0x000fc4000800063f */
[----:B------:R-:W-:Y:S01]  /*0e30*/  USGXT.U32 UR18, UR18, 0xe ;  /* 0x0000000e1212789a */ /* 0x000fe20008000000 */
[----:B------:R-:W-:Y:S01]  /*0e40*/  UMOV UR6, URZ ;  /* 0x0000003f00067c82 */ /* 0x000fe20008000000 */
[----:B------:R-:W-:Y:S02]  /*0e50*/  ULDC UR13, c[0x0][0x238] ;  /* 0x00008e00000d7ab9 */ /* 0x000fe40000000800 */
[----:B------:R-:W3:Y:S01]  /*0e60*/  LDC R63, c[0x0][0x268] ;  /* 0x00009a00ff3f7b82 */ /* 0x000ee20000000800 */
[----:B------:R-:W-:Y:S01]  /*0e70*/  UIADD3 UR10, UP1, UR18, 0x2, URZ ;  /* 0x00000002120a7890 */ /* 0x000fe2000ff3e03f */
[----:B------:R-:W-:-:S03]  /*0e80*/  UMOV UR19, 0x40000040 ;  /* 0x4000004000137882 */ /* 0x000fc60000000000 */
[----:B------:R-:W-:Y:S01]  /*0e90*/  UIADD3.X UR11, UR6, 0x40000040, URZ, UP1, !UPT ;  /* 0x40000040060b7890 */ /* 0x000fe20008ffe43f */
[----:B0-----:R-:W-:Y:S02]  /*0ea0*/  IMAD R18, R18, R129, RZ ;  /* 0x0000008112127224 */ /* 0x001fe400078e02ff */
[----:B------:R-:W-:Y:S01]  /*0eb0*/  IMAD R0, R128, UR7, RZ ;  /* 0x0000000780007c24 */ /* 0x000fe2000f8e02ff */
[----:B------:R-:W-:Y:S01]  /*0ec0*/  UIADD3.64 UR42, UR10, 0x2, URZ ;  /* 0x000000020a2a7897 */ /* 0x000fe2000fffe03f */
[----:B-1----:R-:W-:Y:S01]  /*0ed0*/  IMAD R6, R129, 0x2, R18 ;  /* 0x0000000281067824 */ /* 0x002fe200078e0212 */
[----:B------:R-:W-:Y:S01]  /*0ee0*/  UIADD3.64 UR38, UR10, 0x4, URZ ;  /* 0x000000040a267897 */ /* 0x000fe2000fffe03f */
[----:B------:R-:W-:Y:S01]  /*0ef0*/  IMAD.HI R128, R7, 0x2, RZ ;  /* 0x0000000207807827 */ /* 0x000fe200078e02ff */
[C---:B------:R-:W-:Y:S01]  /*0f00*/  SHF.L.U32 R2, R0.reuse, 0x1, RZ ;  /* 0x0000000100027819 */ /* 0x040fe200000006ff */
[----:B------:R-:W-:Y:S01]  /*0f10*/  UIADD3.64 UR34, UR10, 0x1fe, URZ ;  /* 0x000001fe0a227897 */ /* 0x000fe2000fffe03f */
[----:B------:R-:W-:Y:S01]  /*0f20*/  LEA R8, R129, R6, 0x1 ;  /* 0x0000000681087211 */ /* 0x000fe200078e08ff */
[----:B------:R-:W-:Y:S01]  /*0f30*/  IMAD.HI R0, R0, 0x2, RZ ;  /* 0x0000000200007827 */ /* 0x000fe200078e02ff */
[----:B------:R-:W-:Y:S01]  /*0f40*/  IADD3 R9, P0, P1, R3, UR8, R2 ;  /* 0x0000000803097c10 */ /* 0x000fe2000f91e002 */
[----:B------:R-:W-:Y:S01]  /*0f50*/  UIADD3 UR8, UR12, 0x4000, URZ ;  /* 0x000040000c087890 */ /* 0x000fe2000fffe03f */
[----:B------:R-:W-:Y:S01]  /*0f60*/  SHF.L.U32 R3, R7, 0x1, RZ ;  /* 0x0000000107037819 */ /* 0x000fe200000006ff */
[----:B------:R-:W-:Y:S01]  /*0f70*/  IMAD R10, R129, 0x2, R8 ;  /* 0x00000002810a7824 */ /* 0x000fe200078e0208 */
[----:B------:R-:W-:Y:S01]  /*0f80*/  IADD3.X R5, R5, UR9, R0, P0, P1 ;  /* 0x0000000905057c10 */ /* 0x000fe200087e2400 */
[----:B------:R-:W-:Y:S01]  /*0f90*/  USHF.R.U32.HI UR8, URZ, 0x4, UR8 ;  /* 0x000000043f087899 */ /* 0x000fe20008011608 */
[-C--:B------:R-:W-:Y:S01]  /*0fa0*/  LEA R136, P2, R18, R9.reuse, 0x1 ;  /* 0x0000000912887211 */ /* 0x080fe200078408ff */
[----:B---3--:R-:W-:Y:S01]  /*0fb0*/  IMAD.SHL.U32 R177, R63, 0x2, RZ ;  /* 0x000000023fb17824 */ /* 0x008fe200078e00ff */
[----:B------:R-:W-:Y:S01]  /*0fc0*/  LEA R12, R129, R10, 0x1 ;  /* 0x0000000a810c7211 */ /* 0x000fe200078e08ff */
[C---:B------:R-:W-:Y:S01]  /*0fd0*/  IMAD R65, R63.reuse, 0x44, RZ ;  /* 0x000000443f417824 */ /* 0x040fe200078e02ff */
[-C--:B------:R-:W-:Y:S01]  /*0fe0*/  LEA R132, P4, R8, R9.reuse, 0x1 ;  /* 0x0000000908847211 */ /* 0x080fe200078808ff */
[----:B------:R-:W-:Y:S01]  /*0ff0*/  IMAD R67, R63, 0x46, RZ ;  /* 0x000000463f437824 */ /* 0x000fe200078e02ff */
[-C--:B------:R-:W-:Y:S01]  /*1000*/  LEA R134, P3, R6, R9.reuse, 0x1 ;  /* 0x0000000906867211 */ /* 0x080fe200078608ff */
[----:B------:R-:W-:Y:S01]  /*1010*/  IMAD R14, R129, 0x2, R12 ;  /* 0x00000002810e7824 */ /* 0x000fe200078e020c */
[----:B------:R-:W-:Y:S01]  /*1020*/  LEA R130, P5, R10, R9, 0x1 ;  /* 0x000000090a827211 */ /* 0x000fe200078a08ff */
[C---:B------:R-:W-:Y:S01]  /*1030*/  IMAD R69, R63.reuse, 0x48, RZ ;  /* 0x000000483f457824 */ /* 0x040fe200078e02ff */
[-C--:B------:R-:W-:Y:S01]  /*1040*/  LEA.HI.X.SX32 R137, R18, R5.reuse, 0x1, P2 ;  /* 0x0000000512897211 */ /* 0x080fe200010f0eff */
[----:B------:R-:W-:Y:S01]  /*1050*/  IMAD R53, R63, 0x9, RZ ;  /* 0x000000093f357824 */ /* 0x000fe200078e02ff */
[----:B------:R-:W-:Y:S01]  /*1060*/  LEA R20, R129, R14, 0x1 ;  /* 0x0000000e81147211 */ /* 0x000fe200078e08ff */
[----:B------:R-:W-:Y:S01]  /*1070*/  IMAD R186, R63, 0x21, RZ ;  /* 0x000000213fba7824 */ /* 0x000fe200078e02ff */
[-C--:B------:R-:W-:Y:S01]  /*1080*/  LEA.HI.X.SX32 R133, R8, R5.reuse, 0x1, P4 ;  /* 0x0000000508857211 */ /* 0x080fe200020f0eff */
[----:B------:R-:W-:Y:S01]  /*1090*/  STL.64 [R1+0x2e8], R136 ;  /* 0x0002e88801007387 */ /* 0x000fe20000100a00 */
[-C--:B------:R-:W-:Y:S01]  /*10a0*/  LEA.HI.X.SX32 R135, R6, R5.reuse, 0x1, P3 ;  /* 0x0000000506877211 */ /* 0x080fe200018f0eff */
[----:B------:R-:W-:Y:S01]  /*10b0*/  IMAD R22, R129, 0x2, R20 ;  /* 0x0000000281167824 */ /* 0x000fe200078e0214 */
[----:B------:R-:W-:Y:S01]  /*10c0*/  LEA.HI.X.SX32 R131, R10, R5, 0x1, P5 ;  /* 0x000000050a837211 */ /* 0x000fe200028f0eff */
[----:B------:R0:W-:Y:S01]  /*10d0*/  STL.64 [R1+0x2d8], R132 ;  /* 0x0002d88401007387 */ /* 0x0001e20000100a00 */
[-C--:B------:R-:W-:Y:S01]  /*10e0*/  LEA R18, P4, R20, R9.reuse, 0x1 ;  /* 0x0000000914127211 */ /* 0x080fe200078808ff */
[----:B------:R-:W-:Y:S01]  /*10f0*/  IMAD R214, R63, 0x4e, RZ ;  /* 0x0000004e3fd67824 */ /* 0x000fe200078e02ff */
[----:B------:R-:W-:Y:S01]  /*1100*/  LEA R24, R129, R22, 0x1 ;  /* 0x0000001681187211 */ /* 0x000fe200078e08ff */
[----:B------:R-:W-:Y:S01]  /*1110*/  STL.64 [R1+0x2e0], R134 ;  /* 0x0002e08601007387 */ /* 0x000fe20000100a00 */
[----:B------:R-:W-:Y:S01]  /*1120*/  LEA R6, P5, R22, R9, 0x1 ;  /* 0x0000000916067211 */ /* 0x000fe200078a08ff */
[----:B------:R-:W-:Y:S01]  /*1130*/  IMAD R45, R63, 0x27, RZ ;  /* 0x000000273f2d7824 */ /* 0x000fe200078e02ff */
[-C--:B------:R-:W-:Y:S01]  /*1140*/  LEA.HI.X.SX32 R19, R20, R5.reuse, 0x1, P4 ;  /* 0x0000000514137211 */ /* 0x080fe200020f0eff */
[----:B------:R-:W-:Y:S01]  /*1150*/  IMAD R26, R129, 0x2, R24 ;  /* 0x00000002811a7824 */ /* 0x000fe200078e0218 */
[----:B------:R1:W-:Y:S01]  /*1160*/  STL.64 [R1+0x2d0], R130 ;  /* 0x0002d08201007387 */ /* 0x0003e20000100a00 */
[----:B------:R-:W-:Y:S01]  /*1170*/  LEA.HI.X.SX32 R7, R22, R5, 0x1, P5 ;  /* 0x0000000516077211 */ /* 0x000fe200028f0eff */
[C---:B------:R-:W-:Y:S01]  /*1180*/  IMAD R43, R63.reuse, 0xa, RZ ;  /* 0x0000000a3f2b7824 */ /* 0x040fe200078e02ff */
[C---:B0-----:R-:W-:Y:S01]  /*1190*/  LEA R132, P2, R12.reuse, R9, 0x1 ;  /* 0x000000090c847211 */ /* 0x041fe200078408ff */
[----:B------:R-:W-:Y:S01]  /*11a0*/  IMAD R41, R63, 0x28, RZ ;  /* 0x000000283f297824 */ /* 0x000fe200078e02ff */
[----:B------:R-:W-:Y:S01]  /*11b0*/  LEA R28, R129, R26, 0x1 ;  /* 0x0000001a811c7211 */ /* 0x000fe200078e08ff */
[C---:B------:R-:W-:Y:S01]  /*11c0*/  IMAD.SHL.U32 R185, R63.reuse, 0x20, RZ ;  /* 0x000000203fb97824 */ /* 0x040fe200078e00ff */
[----:B------:R-:W-:Y:S01]  /*11d0*/  LEA.HI.X.SX32 R133, R12, R5, 0x1, P2 ;  /* 0x000000050c857211 */ /* 0x000fe200010f0eff */
[----:B------:R-:W-:Y:S01]  /*11e0*/  IMAD R219, R63, 0x4c, RZ ;  /* 0x0000004c3fdb7824 */ /* 0x000fe200078e02ff */
[-C--:B------:R-:W-:Y:S01]  /*11f0*/  LEA R10, P4, R28, R9.reuse, 0x1 ;  /* 0x000000091c0a7211 */ /* 0x080fe200078808ff */
[----:B------:R-:W-:Y:S01]  /*1200*/  IMAD R30, R129, 0x2, R28 ;  /* 0x00000002811e7824 */ /* 0x000fe200078e021c */
[----:B--2---:R-:W-:Y:S01]  /*1210*/  IADD3 R174, P0, P1, R3, UR5, R174 ;  /* 0x0000000503ae7c10 */ /* 0x004fe2000f91e0ae */
[----:B------:R-:W-:Y:S01]  /*1220*/  STL.64 [R1+0x2c8], R132 ;  /* 0x0002c88401007387 */ /* 0x000fe20000100a00 */
[C---:B-1----:R-:W-:Y:S01]  /*1230*/  LEA R130, P3, R14.reuse, R9, 0x1 ;  /* 0x000000090e827211 */ /* 0x042fe200078608ff */
[----:B------:R-:W-:Y:S01]  /*1240*/  UIMAD.WIDE UR4, UR4, 0x2, URZ ;  /* 0x00000002040478a5 */ /* 0x000fe2000f8e023f */
[----:B------:R-:W-:Y:S01]  /*1250*/  LEA R32, R129, R30, 0x1 ;  /* 0x0000001e81207211 */ /* 0x000fe200078e08ff */
[C---:B------:R-:W-:Y:S01]  /*1260*/  IMAD R3, R63.reuse, 0x42, RZ ;  /* 0x000000423f037824 */ /* 0x040fe200078e02ff */
[----:B------:R-:W-:Y:S01]  /*1270*/  LEA.HI.X.SX32 R131, R14, R5, 0x1, P3 ;  /* 0x000000050e837211 */ /* 0x000fe200018f0eff */
[----:B------:R-:W-:Y:S01]  /*1280*/  IMAD R37, R63, 0x2a, RZ ;  /* 0x0000002a3f257824 */ /* 0x000fe200078e02ff */
[-C--:B------:R-:W-:Y:S01]  /*1290*/  LEA R14, P2, R24, R9.reuse, 0x1 ;  /* 0x00000009180e7211 */ /* 0x080fe200078408ff */
[----:B------:R-:W-:Y:S01]  /*12a0*/  IMAD R34, R129, 0x2, R32 ;  /* 0x0000000281227824 */ /* 0x000fe200078e0220 */
[----:B------:R-:W-:Y:S01]  /*12b0*/  LEA R12, P3, R26, R9, 0x1 ;  /* 0x000000091a0c7211 */ /* 0x000fe200078608ff */
[----:B------:R-:W-:Y:S01]  /*12c0*/  STL.64 [R1+0x2c0], R130 ;  /* 0x0002c08201007387 */ /* 0x000fe20000100a00 */
[-C--:B------:R-:W-:Y:S01]  /*12d0*/  LEA.HI.X.SX32 R15, R24, R5.reuse, 0x1, P2 ;  /* 0x00000005180f7211 */ /* 0x080fe200010f0eff */
[----:B------:R-:W-:Y:S01]  /*12e0*/  IMAD R39, R63, 0x15, RZ ;  /* 0x000000153f277824 */ /* 0x000fe200078e02ff */
[----:B------:R-:W-:Y:S01]  /*12f0*/  LEA R36, R129, R34, 0x1 ;  /* 0x0000002281247211 */ /* 0x000fe200078e08ff */
[----:B------:R-:W-:Y:S01]  /*1300*/  STL.64 [R1+0x2b8], R18 ;  /* 0x0002b81201007387 */ /* 0x000fe20000100a00 */
[-C--:B------:R-:W-:Y:S01]  /*1310*/  LEA.HI.X.SX32 R13, R26, R5.reuse, 0x1, P3 ;  /* 0x000000051a0d7211 */ /* 0x080fe200018f0eff */
[----:B------:R-:W-:Y:S01]  /*1320*/  IMAD R190, R63, 0x54, RZ ;  /* 0x000000543fbe7824 */ /* 0x000fe200078e02ff */
[----:B------:R-:W-:Y:S01]  /*1330*/  LEA.HI.X.SX32 R11, R28, R5, 0x1, P4 ;  /* 0x000000051c0b7211 */ /* 0x000fe200020f0eff */
[----:B------:R-:W-:Y:S01]  /*1340*/  IMAD R38, R129, 0x2, R36 ;  /* 0x0000000281267824 */ /* 0x000fe200078e0224 */
[----:B------:R0:W-:Y:S01]  /*1350*/  STL.64 [R1+0x2b0], R6 ;  /* 0x0002b00601007387 */ /* 0x0001e20000100a00 */
[----:B------:R-:W-:Y:S01]  /*1360*/  IADD3.X R175, R128, UR5, R175, P0, P1 ;  /* 0x0000000580af7c10 */ /* 0x000fe200087e24af */
[C---:B------:R-:W-:Y:S01]  /*1370*/  IMAD R28, R63.reuse, 0x2e, RZ ;  /* 0x0000002e3f1c7824 */ /* 0x040fe200078e02ff */
[----:B------:R-:W-:Y:S01]  /*1380*/  SHF.L.U32 R183, R63, 0x4, RZ ;  /* 0x000000043fb77819 */ /* 0x000fe200000006ff */
[----:B------:R1:W-:Y:S01]  /*1390*/  STL.64 [R1+0x2a8], R14 ;  /* 0x0002a80e01007387 */ /* 0x0003e20000100a00 */
[----:B------:R-:W-:Y:S01]  /*13a0*/  LEA R40, R129, R38, 0x1 ;  /* 0x0000002681287211 */ /* 0x000fe200078e08ff */
[C---:B------:R-:W-:Y:S01]  /*13b0*/  IMAD R35, R63.reuse, 0xb, RZ ;  /* 0x0000000b3f237824 */ /* 0x040fe200078e02ff */
[CC--:B------:R-:W-:Y:S01]  /*13c0*/  LEA RZ, P1, R63.reuse, R174.reuse, 0x2 ;  /* 0x000000ae3fff7211 */ /* 0x0c0fe200078210ff */
[----:B------:R2:W-:Y:S01]  /*13d0*/  STL.64 [R1+0x2a0], R12 ;  /* 0x0002a00c01007387 */ /* 0x0005e20000100a00 */
[----:B------:R-:W-:Y:S01]  /*13e0*/  SHF.L.U32 R179, R63, 0x2, RZ ;  /* 0x000000023fb37819 */ /* 0x000fe200000006ff */
[----:B------:R-:W-:Y:S01]  /*13f0*/  IMAD R42, R129, 0x2, R40 ;  /* 0x00000002812a7824 */ /* 0x000fe200078e0228 */
[C---:B------:R-:W-:Y:S01]  /*1400*/  LEA RZ, P0, R63.reuse, R174, 0x6 ;  /* 0x000000ae3fff7211 */ /* 0x040fe200078030ff */
[----:B------:R3:W-:Y:S01]  /*1410*/  STL.64 [R1+0x298], R10 ;  /* 0x0002980a01007387 */ /* 0x0007e20000100a00 */
[C---:B0-----:R-:W-:Y:S01]  /*1420*/  LEA R6, P5, R30.reuse, R9, 0x1 ;  /* 0x000000091e067211 */ /* 0x041fe200078a08ff */
[----:B------:R-:W-:Y:S01]  /*1430*/  IMAD R210, R63, 0x50, RZ ;  /* 0x000000503fd27824 */ /* 0x000fe200078e02ff */
[----:B------:R-:W-:Y:S01]  /*1440*/  LEA R44, R129, R42, 0x1 ;  /* 0x0000002a812c7211 */ /* 0x000fe200078e08ff */
[C---:B------:R-:W-:Y:S01]  /*1450*/  IMAD R24, R63.reuse, 0x6, RZ ;  /* 0x000000063f187824 */ /* 0x040fe200078e02ff */
[----:B------:R-:W-:Y:S01]  /*1460*/  LEA.HI.X.SX32 R7, R30, R5, 0x1, P5 ;  /* 0x000000051e077211 */ /* 0x000fe200028f0eff */
[----:B------:R-:W-:Y:S01]  /*1470*/  IMAD R30, R63, 0x17, RZ ;  /* 0x000000173f1e7824 */ /* 0x000fe200078e02ff */
[-C--:B-1----:R-:W-:Y:S01]  /*1480*/  LEA R14, P2, R32, R9.reuse, 0x1 ;  /* 0x00000009200e7211 */ /* 0x082fe200078408ff */
[----:B------:R-:W-:Y:S01]  /*1490*/  IMAD R46, R129, 0x2, R44 ;  /* 0x00000002812e7824 */ /* 0x000fe200078e022c */
[----:B--2---:R-:W-:Y:S01]  /*14a0*/  LEA R12, P3, R34, R9, 0x1 ;  /* 0x00000009220c7211 */ /* 0x004fe200078608ff */
[----:B------:R0:W-:Y:S01]  /*14b0*/  STL.64 [R1+0x290], R6 ;  /* 0x0002900601007387 */ /* 0x0001e20000100a00 */
[----:B------:R-:W-:Y:S01]  /*14c0*/  LEA.HI.X.SX32 R15, R32, R5, 0x1, P2 ;  /* 0x00000005200f7211 */ /* 0x000fe200010f0eff */
[----:B------:R-:W-:Y:S01]  /*14d0*/  IMAD R32, R63, 0x2c, RZ ;  /* 0x0000002c3f207824 */ /* 0x000fe200078e02ff */
[----:B------:R-:W-:Y:S01]  /*14e0*/  LEA R48, R129, R46, 0x1 ;  /* 0x0000002e81307211 */ /* 0x000fe200078e08ff */
[----:B------:R-:W-:Y:S01]  /*14f0*/  IMAD R198, R63, 0x5c, RZ ;  /* 0x0000005c3fc67824 */ /* 0x000fe200078e02ff */
[----:B---3--:R-:W-:Y:S01]  /*1500*/  LEA R10, P4, R36, R9, 0x1 ;  /* 0x00000009240a7211 */ /* 0x008fe200078808ff */
[----:B------:R1:W-:Y:S01]  /*1510*/  STL.64 [R1+0x288], R14 ;  /* 0x0002880e01007387 */ /* 0x0003e20000100a00 */
[-C--:B------:R-:W-:Y:S01]  /*1520*/  LEA.HI.X.SX32 R13, R34, R5.reuse, 0x1, P3 ;  /* 0x00000005220d7211 */ /* 0x080fe200018f0eff */
[----:B------:R-:W-:Y:S01]  /*1530*/  IMAD R50, R129, 0x2, R48 ;  /* 0x0000000281327824 */ /* 0x000fe200078e0230 */
[----:B------:R-:W-:Y:S01]  /*1540*/  LEA.HI.X.SX32 R11, R36, R5, 0x1, P4 ;  /* 0x00000005240b7211 */ /* 0x000fe200020f0eff */
[----:B------:R-:W-:Y:S01]  /*1550*/  IMAD R34, R63, 0x16, RZ ;  /* 0x000000163f227824 */ /* 0x000fe200078e02ff */
[----:B------:R-:W-:Y:S01]  /*1560*/  LEA.HI.X.SX32 R185, R185, R175, 0x1, P0 ;  /* 0x000000afb9b97211 */ /* 0x000fe200000f0eff */
[----:B------:R2:W-:Y:S01]  /*1570*/  STL.64 [R1+0x280], R12 ;  /* 0x0002800c01007387 */ /* 0x0005e20000100a00 */
[----:B------:R-:W-:Y:S01]  /*1580*/  LEA R52, R129, R50, 0x1 ;  /* 0x0000003281347211 */ /* 0x000fe200078e08ff */
[----:B------:R-:W-:Y:S01]  /*1590*/  IMAD R25, R63, 0x3, RZ ;  /* 0x000000033f197824 */ /* 0x000fe200078e02ff */
[C---:B0-----:R-:W-:Y:S01]  /*15a0*/  LEA R6, P5, R38.reuse, R9, 0x1 ;  /* 0x0000000926067211 */ /* 0x041fe200078a08ff */
[----:B------:R0:W-:Y:S01]  /*15b0*/  STL.64 [R1+0x278], R10 ;  /* 0x0002780a01007387 */ /* 0x0001e20000100a00 */
[----:B------:R-:W-:Y:S01]  /*15c0*/  IADD3 R218, P0, R219, R174, RZ ;  /* 0x000000aedbda7210 */ /* 0x000fe20007f1e0ff */
[----:B------:R-:W-:Y:S01]  /*15d0*/  IMAD R54, R129, 0x2, R52 ;  /* 0x0000000281367824 */ /* 0x000fe200078e0234 */
[----:B------:R-:W-:Y:S01]  /*15e0*/  LEA.HI.X.SX32 R7, R38, R5, 0x1, P5 ;  /* 0x0000000526077211 */ /* 0x000fe200028f0eff */
[C---:B------:R-:W-:Y:S01]  /*15f0*/  IMAD R188, R63.reuse, 0x52, RZ ;  /* 0x000000523fbc7824 */ /* 0x040fe200078e02ff */
[-C--:B-1----:R-:W-:Y:S01]  /*1600*/  LEA R14, P2, R40, R9.reuse, 0x1 ;  /* 0x00000009280e7211 */ /* 0x082fe200078408ff */
[----:B------:R-:W-:Y:S01]  /*1610*/  IMAD R23, R63, 0xc, RZ ;  /* 0x0000000c3f177824 */ /* 0x000fe200078e02ff */
[----:B------:R-:W-:Y:S01]  /*1620*/  LEA R56, R129, R54, 0x1 ;  /* 0x0000003681387211 */ /* 0x000fe200078e08ff */
[----:B------:R1:W-:Y:S01]  /*1630*/  STL.64 [R1+0x270], R6 ;  /* 0x0002700601007387 */ /* 0x0003e20000100a00 */
[----:B--2---:R-:W-:Y:S01]  /*1640*/  LEA R12, P3, R42, R9, 0x1 ;  /* 0x000000092a0c7211 */ /* 0x004fe200078608ff */
[----:B------:R-:W-:Y:S01]  /*1650*/  IMAD R20, R63, 0x30, RZ ;  /* 0x000000303f147824 */ /* 0x000fe200078e02ff */
[----:B------:R-:W-:Y:S01]  /*1660*/  LEA.HI.X.SX32 R15, R40, R5, 0x1, P2 ;  /* 0x00000005280f7211 */ /* 0x000fe200010f0eff */
[----:B------:R-:W-:Y:S01]  /*1670*/  IMAD R58, R129, 0x2, R56 ;  /* 0x00000002813a7824 */ /* 0x000fe200078e0238 */
[----:B0-----:R-:W-:Y:S01]  /*1680*/  LEA R10, P4, R44, R9, 0x1 ;  /* 0x000000092c0a7211 */ /* 0x001fe200078808ff */
[----:B------:R-:W-:Y:S01]  /*1690*/  IMAD R40, R63, 0x29, RZ ;  /* 0x000000293f287824 */ /* 0x000fe200078e02ff */
[-C--:B------:R-:W-:Y:S01]  /*16a0*/  LEA.HI.X.SX32 R13, R42, R5.reuse, 0x1, P3 ;  /* 0x000000052a0d7211 */ /* 0x080fe200018f0eff */
[----:B------:R0:W-:Y:S01]  /*16b0*/  STL.64 [R1+0x268], R14 ;  /* 0x0002680e01007387 */ /* 0x0001e20000100a00 */
[----:B------:R-:W-:Y:S01]  /*16c0*/  LEA R60, R129, R58, 0x1 ;  /* 0x0000003a813c7211 */ /* 0x000fe200078e08ff */
[----:B------:R-:W-:Y:S01]  /*16d0*/  IMAD R42, R63, 0x14, RZ ;  /* 0x000000143f2a7824 */ /* 0x000fe200078e02ff */
[----:B------:R-:W-:Y:S01]  /*16e0*/  LEA.HI.X.SX32 R11, R44, R5, 0x1, P4 ;  /* 0x000000052c0b7211 */ /* 0x000fe200020f0eff */
[----:B------:R2:W-:Y:S01]  /*16f0*/  STL.64 [R1+0x260], R12 ;  /* 0x0002600c01007387 */ /* 0x0005e20000100a00 */
[C---:B-1----:R-:W-:Y:S01]  /*1700*/  LEA R6, P5, R46.reuse, R9, 0x1 ;  /* 0x000000092e067211 */ /* 0x042fe200078a08ff */
[----:B------:R-:W-:Y:S01]  /*1710*/  IMAD R62, R129, 0x2, R60 ;  /* 0x00000002813e7824 */ /* 0x000fe200078e023c */
[----:B------:R-:W-:Y:S01]  /*1720*/  USGXT.U32 UR16, UR8, 0xe ;  /* 0x0000000e0810789a */ /* 0x000fe20008000000 */
[----:B------:R1:W-:Y:S01]  /*1730*/  STL.64 [R1+0x258], R10 ;  /* 0x0002580a01007387 */ /* 0x0003e20000100a00 */
[----:B------:R-:W-:Y:S01]  /*1740*/  LEA.HI.X.SX32 R7, R46, R5, 0x1, P5 ;  /* 0x000000052e077211 */ /* 0x000fe200028f0eff */
[----:B------:R-:W-:Y:S01]  /*1750*/  IMAD R46, R63, 0x26, RZ ;  /* 0x000000263f2e7824 */ /* 0x000fe200078e02ff */
[----:B------:R-:W-:Y:S01]  /*1760*/  LEA R64, R129, R62, 0x1 ;  /* 0x0000003e81407211 */ /* 0x000fe200078e08ff */
[----:B------:R-:W-:Y:S01]  /*1770*/  IMAD R44, R63, 0x5, RZ ;  /* 0x000000053f2c7824 */ /* 0x000fe200078e02ff */
[----:B0-----:R-:W-:Y:S01]  /*1780*/  LEA R14, P2, R48, R9, 0x1 ;  /* 0x00000009300e7211 */ /* 0x001fe200078408ff */
[----:B------:R0:W-:Y:S01]  /*1790*/  STL.64 [R1+0x250], R6 ;  /* 0x0002500601007387 */ /* 0x0001e20000100a00 */
[----:B------:R-:W-:Y:S01]  /*17a0*/  LEA.HI.X.SX32 R219, R46, R175, 0x1, P0 ;  /* 0x000000af2edb7211 */ /* 0x000fe200000f0eff */
[----:B------:R-:W-:Y:S01]  /*17b0*/  IMAD R66, R129, 0x2, R64 ;  /* 0x0000000281427824 */ /* 0x000fe200078e0240 */
[----:B--2---:R-:W-:Y:S01]  /*17c0*/  LEA R12, P3, R50, R9, 0x1 ;  /* 0x00000009320c7211 */ /* 0x004fe200078608ff */
[C---:B------:R-:W-:Y:S01]  /*17d0*/  IMAD R200, R63.reuse, 0x5e, RZ ;  /* 0x0000005e3fc87824 */ /* 0x040fe200078e02ff */
[----:B------:R-:W-:Y:S01]  /*17e0*/  LEA.HI.X.SX32 R15, R48, R5, 0x1, P2 ;  /* 0x00000005300f7211 */ /* 0x000fe200010f0eff */
[----:B------:R-:W-:Y:S01]  /*17f0*/  IMAD R48, R63, 0x13, RZ ;  /* 0x000000133f307824 */ /* 0x000fe200078e02ff */
[----:B------:R-:W-:Y:S01]  /*1800*/  LEA R68, R129, R66, 0x1 ;  /* 0x0000004281447211 */ /* 0x000fe200078e08ff */
[----:B------:R-:W-:Y:S01]  /*1810*/  IMAD R22, R63, 0x18, RZ ;  /* 0x000000183f167824 */ /* 0x000fe200078e02ff */
[----:B-1----:R-:W-:Y:S01]  /*1820*/  LEA R10, P4, R52, R9, 0x1 ;  /* 0x00000009340a7211 */ /* 0x002fe200078808ff */
[----:B------:R1:W-:Y:S01]  /*1830*/  STL.64 [R1+0x248], R14 ;  /* 0x0002480e01007387 */ /* 0x0003e20000100a00 */
[----:B------:R-:W-:Y:S01]  /*1840*/  LEA.HI.X.SX32 R13, R50, R5, 0x1, P3 ;  /* 0x00000005320d7211 */ /* 0x000fe200018f0eff */
[----:B------:R-:W-:Y:S01]  /*1850*/  IMAD R70, R129, 0x2, R68 ;  /* 0x0000000281467824 */ /* 0x000fe200078e0244 */
[----:B0-----:R-:W-:Y:S01]  /*1860*/  LEA R6, P5, R54, R9, 0x1 ;  /* 0x0000000936067211 */ /* 0x001fe200078a08ff */
[----:B------:R-:W-:Y:S01]  /*1870*/  IMAD R50, R63, 0x24, RZ ;  /* 0x000000243f327824 */ /* 0x000fe200078e02ff */
[-C--:B------:R-:W-:Y:S01]  /*1880*/  LEA.HI.X.SX32 R11, R52, R5.reuse, 0x1, P4 ;  /* 0x00000005340b7211 */ /* 0x080fe200020f0eff */
[----:B------:R0:W-:Y:S01]  /*1890*/  STL.64 [R1+0x240], R12 ;  /* 0x0002400c01007387 */ /* 0x0001e20000100a00 */
[----:B------:R-:W-:Y:S01]  /*18a0*/  LEA R72, R129, R70, 0x1 ;  /* 0x0000004681487211 */ /* 0x000fe200078e08ff */
[C---:B------:R-:W-:Y:S01]  /*18b0*/  IMAD R52, R63.reuse, 0x12, RZ ;  /* 0x000000123f347824 */ /* 0x040fe200078e02ff */
[----:B------:R-:W-:Y:S01]  /*18c0*/  LEA.HI.X.SX32 R7, R54, R5, 0x1, P5 ;  /* 0x0000000536077211 */ /* 0x000fe200028f0eff */
[----:B------:R2:W-:Y:S01]  /*18d0*/  STL.64 [R1+0x238], R10 ;  /* 0x0002380a01007387 */ /* 0x0005e20000100a00 */
[----:B------:R-:W-:Y:S01]  /*18e0*/  IMAD R54, R63, 0x23, RZ ;  /* 0x000000233f367824 */ /* 0x000fe200078e02ff */
[C---:B-1----:R-:W-:Y:S01]  /*18f0*/  LEA R14, P2, R56.reuse, R9, 0x1 ;  /* 0x00000009380e7211 */ /* 0x042fe200078408ff */
[----:B------:R-:W-:Y:S01]  /*1900*/  IMAD R74, R129, 0x2, R72 ;  /* 0x00000002814a7824 */ /* 0x000fe200078e0248 */
[----:B------:R1:W-:Y:S01]  /*1910*/  STL.64 [R1+0x230], R6 ;  /* 0x0002300601007387 */ /* 0x0003e20000100a00 */
[C---:B------:R-:W-:Y:S01]  /*1920*/  IMAD R194, R63.reuse, 0x58, RZ ;  /* 0x000000583fc27824 */ /* 0x040fe200078e02ff */
[----:B------:R-:W-:Y:S01]  /*1930*/  LEA.HI.X.SX32 R15, R56, R5, 0x1, P2 ;  /* 0x00000005380f7211 */ /* 0x000fe200010f0eff */
[----:B------:R-:W-:Y:S01]  /*1940*/  IMAD R56, R63, 0x22, RZ ;  /* 0x000000223f387824 */ /* 0x000fe200078e02ff */
[----:B------:R-:W-:Y:S01]  /*1950*/  LEA R76, R129, R74, 0x1 ;  /* 0x0000004a814c7211 */ /* 0x000fe200078e08ff */
[----:B------:R-:W-:Y:S01]  /*1960*/  IMAD R26, R63, 0x2f, RZ ;  /* 0x0000002f3f1a7824 */ /* 0x000fe200078e02ff */
[-C--:B0-----:R-:W-:Y:S01]  /*1970*/  LEA R12, P3, R58, R9.reuse, 0x1 ;  /* 0x000000093a0c7211 */ /* 0x081fe200078608ff */
[----:B------:R0:W-:Y:S01]  /*1980*/  STL.64 [R1+0x228], R14 ;  /* 0x0002280e01007387 */ /* 0x0001e20000100a00 */
[----:B--2---:R-:W-:Y:S01]  /*1990*/  LEA R10, P4, R60, R9, 0x1 ;  /* 0x000000093c0a7211 */ /* 0x004fe200078808ff */
[----:B------:R-:W-:Y:S01]  /*19a0*/  IMAD R78, R129, 0x2, R76 ;  /* 0x00000002814e7824 */ /* 0x000fe200078e024c */
[----:B------:R-:W-:Y:S01]  /*19b0*/  LEA.HI.X.SX32 R13, R58, R5, 0x1, P3 ;  /* 0x000000053a0d7211 */ /* 0x000fe200018f0eff */
[C---:B------:R-:W-:Y:S01]  /*19c0*/  IMAD R58, R63.reuse, 0x11, RZ ;  /* 0x000000113f3a7824 */ /* 0x040fe200078e02ff */
[----:B-1----:R-:W-:Y:S01]  /*19d0*/  LEA R6, P5, R62, R9, 0x1 ;  /* 0x000000093e067211 */ /* 0x002fe200078a08ff */
[----:B------:R-:W-:Y:S01]  /*19e0*/  IMAD R17, R63, 0x32, RZ ;  /* 0x000000323f117824 */ /* 0x000fe200078e02ff */
[----:B------:R-:W-:Y:S01]  /*19f0*/  LEA R80, R129, R78, 0x1 ;  /* 0x0000004e81507211 */ /* 0x000fe200078e08ff */
[----:B------:R1:W-:Y:S01]  /*1a00*/  STL.64 [R1+0x220], R12 ;  /* 0x0002200c01007387 */ /* 0x0003e20000100a00 */
[-C--:B------:R-:W-:Y:S01]  /*1a10*/  LEA.HI.X.SX32 R11, R60, R5.reuse, 0x1, P4 ;  /* 0x000000053c0b7211 */ /* 0x080fe200020f0eff */
[----:B------:R-:W-:Y:S01]  /*1a20*/  IMAD R196, R63, 0x5a, RZ ;  /* 0x0000005a3fc47824 */ /* 0x000fe200078e02ff */
[----:B------:R-:W-:Y:S01]  /*1a30*/  LEA.HI.X.SX32 R7, R62, R5, 0x1, P5 ;  /* 0x000000053e077211 */ /* 0x000fe200028f0eff */
[----:B------:R-:W-:Y:S01]  /*1a40*/  IMAD R82, R129, 0x2, R80 ;  /* 0x0000000281527824 */ /* 0x000fe200078e0250 */
[C---:B0-----:R-:W-:Y:S01]  /*1a50*/  LEA R14, P2, R64.reuse, R9, 0x1 ;  /* 0x00000009400e7211 */ /* 0x041fe200078408ff */
[----:B------:R0:W-:Y:S01]  /*1a60*/  STL.64 [R1+0x218], R10 ;  /* 0x0002180a01007387 */ /* 0x0001e20000100a00 */
[----:B------:R-:W-:Y:S01]  /*1a70*/  IMAD R168, R63, 0x64, RZ ;  /* 0x000000643fa87824 */ /* 0x000fe200078e02ff */
[----:B------:R-:W-:Y:S01]  /*1a80*/  UIADD3 UR8, UP0, UR16, 0x80, URZ ;  /* 0x0000008010087890 */ /* 0x000fe2000ff1e03f */
[----:B------:R-:W-:Y:S01]  /*1a90*/  LEA R84, R129, R82, 0x1 ;  /* 0x0000005281547211 */ /* 0x000fe200078e08ff */
[----:B------:R2:W-:Y:S01]  /*1aa0*/  STL.64 [R1+0x210], R6 ;  /* 0x0002100601007387 */ /* 0x0005e20000100a00 */
[----:B------:R-:W-:Y:S01]  /*1ab0*/  LEA.HI.X.SX32 R15, R64, R5, 0x1, P2 ;  /* 0x00000005400f7211 */ /* 0x000fe200010f0eff */
[----:B------:R-:W-:Y:S01]  /*1ac0*/  IMAD R18, R63, 0x19, RZ ;  /* 0x000000193f127824 */ /* 0x000fe200078e02ff */
[C---:B-1----:R-:W-:Y:S01]  /*1ad0*/  LEA R12, P3, R66.reuse, R9, 0x1 ;  /* 0x00000009420c7211 */ /* 0x042fe200078608ff */
[----:B------:R-:W-:Y:S01]  /*1ae0*/  IMAD R86, R129, 0x2, R84 ;  /* 0x0000000281567824 */ /* 0x000fe200078e0254 */
[----:B------:R-:W-:Y:S01]  /*1af0*/  UMOV UR5, URZ ;  /* 0x0000003f00057c82 */ /* 0x000fe20008000000 */
[----:B------:R1:W-:Y:S01]  /*1b00*/  STL.64 [R1+0x208], R14 ;  /* 0x0002080e01007387 */ /* 0x0003e20000100a00 */
[----:B------:R-:W-:Y:S01]  /*1b10*/  LEA.HI.X.SX32 R13, R66, R5, 0x1, P3 ;  /* 0x00000005420d7211 */ /* 0x000fe200018f0eff */
[----:B------:R-:W-:Y:S01]  /*1b20*/  IMAD.SHL.U32 R181, R63, 0x8, RZ ;  /* 0x000000083fb57824 */ /* 0x000fe200078e00ff */
[----:B------:R-:W-:Y:S01]  /*1b30*/  LEA R88, R129, R86, 0x1 ;  /* 0x0000005681587211 */ /* 0x000fe200078e08ff */
[----:B------:R-:W-:Y:S01]  /*1b40*/  IMAD R223, R63, 0x4a, RZ ;  /* 0x0000004a3fdf7824 */ /* 0x000fe200078e02ff */
[-C--:B0-----:R-:W-:Y:S01]  /*1b50*/  LEA R10, P4, R68, R9.reuse, 0x1 ;  /* 0x00000009440a7211 */ /* 0x081fe200078808ff */
[----:B------:R0:W-:Y:S01]  /*1b60*/  STL.64 [R1+0x200], R12 ;  /* 0x0002000c01007387 */ /* 0x0001e20000100a00 */
[----:B--2---:R-:W-:Y:S01]  /*1b70*/  LEA R6, P5, R70, R9, 0x1 ;  /* 0x0000000946067211 */ /* 0x004fe200078a08ff */
[----:B------:R-:W-:Y:S01]  /*1b80*/  IMAD R90, R129, 0x2, R88 ;  /* 0x00000002815a7824 */ /* 0x000fe200078e0258 */
[-C--:B------:R-:W-:Y:S01]  /*1b90*/  LEA.HI.X.SX32 R11, R68, R5.reuse, 0x1, P4 ;  /* 0x00000005440b7211 */ /* 0x080fe200020f0eff */
[C---:B------:R-:W-:Y:S01]  /*1ba0*/  IMAD R31, R63.reuse, 0x2d, RZ ;  /* 0x0000002d3f1f7824 */ /* 0x040fe200078e02ff */
[----:B------:R-:W-:Y:S01]  /*1bb0*/  LEA.HI.X.SX32 R7, R70, R5, 0x1, P5 ;  /* 0x0000000546077211 */ /* 0x000fe200028f0eff */
[----:B------:R-:W-:Y:S01]  /*1bc0*/  IMAD R166, R63, 0x66, RZ ;  /* 0x000000663fa67824 */ /* 0x000fe200078e02ff */
[----:B------:R-:W-:Y:S01]  /*1bd0*/  LEA R92, R129, R90, 0x1 ;  /* 0x0000005a815c7211 */ /* 0x000fe200078e08ff */
[----:B------:R2:W-:Y:S01]  /*1be0*/  STL.64 [R1+0x1f8], R10 ;  /* 0x0001f80a01007387 */ /* 0x0005e20000100a00 */
[-C--:B-1----:R-:W-:Y:S01]  /*1bf0*/  LEA R14, P2, R72, R9.reuse, 0x1 ;  /* 0x00000009480e7211 */ /* 0x082fe200078408ff */
[----:B------:R-:W-:Y:S01]  /*1c00*/  IMAD R49, R63, 0x25, RZ ;  /* 0x000000253f317824 */ /* 0x000fe200078e02ff */
[----:B------:R-:W-:Y:S01]  /*1c10*/  UIADD3.X UR9, UR5, 0x40000040, URZ, UP0, !UPT ;  /* 0x4000004005097890 */ /* 0x000fe200087fe43f */
[----:B------:R-:W-:Y:S01]  /*1c20*/  IMAD R94, R129, 0x2, R92 ;  /* 0x00000002815e7824 */ /* 0x000fe200078e025c */
[----:B0-----:R-:W-:Y:S01]  /*1c30*/  LEA R12, P3, R74, R9, 0x1 ;  /* 0x000000094a0c7211 */ /* 0x001fe200078608ff */
[----:B------:R0:W-:Y:S01]  /*1c40*/  STL.64 [R1+0x1f0], R6 ;  /* 0x0001f00601007387 */ /* 0x0001e20000100a00 */
[-C--:B------:R-:W-:Y:S01]  /*1c50*/  LEA.HI.X.SX32 R15, R72, R5.reuse, 0x1, P2 ;  /* 0x00000005480f7211 */ /* 0x080fe200010f0eff */
[----:B------:R-:W-:Y:S01]  /*1c60*/  IMAD R192, R63, 0x56, RZ ;  /* 0x000000563fc07824 */ /* 0x000fe200078e02ff */
[----:B------:R-:W-:Y:S01]  /*1c70*/  LEA R96, R129, R94, 0x1 ;  /* 0x0000005e81607211 */ /* 0x000fe200078e08ff */
[----:B------:R-:W-:Y:S01]  /*1c80*/  IMAD R170, R63, 0x62, RZ ;  /* 0x000000623faa7824 */ /* 0x000fe200078e02ff */
[----:B------:R-:W-:Y:S01]  /*1c90*/  LEA.HI.X.SX32 R13, R74, R5, 0x1, P3 ;  /* 0x000000054a0d7211 */ /* 0x000fe200018f0eff */
[----:B------:R1:W-:Y:S01]  /*1ca0*/  STL.64 [R1+0x1e8], R14 ;  /* 0x0001e80e01007387 */ /* 0x0003e20000100a00 */
[C---:B--2---:R-:W-:Y:S01]  /*1cb0*/  LEA R10, P4, R76.reuse, R9, 0x1 ;  /* 0x000000094c0a7211 */ /* 0x044fe200078808ff */
[----:B------:R-:W-:Y:S01]  /*1cc0*/  IMAD R98, R129, 0x2, R96 ;  /* 0x0000000281627824 */ /* 0x000fe200078e0260 */
[----:B------:R-:W-:Y:S01]  /*1cd0*/  MOV R8, 0xff800000 ;  /* 0xff80000000087802 */ /* 0x000fe20000000f00 */
[----:B------:R2:W-:Y:S01]  /*1ce0*/  STL.64 [R1+0x1e0], R12 ;  /* 0x0001e00c01007387 */ /* 0x0005e20000100a00 */
[----:B------:R-:W-:Y:S01]  /*1cf0*/  LEA.HI.X.SX32 R11, R76, R5, 0x1, P4 ;  /* 0x000000054c0b7211 */ /* 0x000fe200020f0eff */
[----:B------:R-:W-:Y:S01]  /*1d00*/  IMAD R21, R63, 0xd, RZ ;  /* 0x0000000d3f157824 */ /* 0x000fe200078e02ff */
[----:B------:R-:W-:Y:S01]  /*1d10*/  LEA R100, R129, R98, 0x1 ;  /* 0x0000006281647211 */ /* 0x000fe200078e08ff */
[C---:B------:R-:W-:Y:S01]  /*1d20*/  IMAD R36, R63.reuse, 0x2b, RZ ;  /* 0x0000002b3f247824 */ /* 0x040fe200078e02ff */
[-C--:B0-----:R-:W-:Y:S01]  /*1d30*/  LEA R6, P5, R78, R9.reuse, 0x1 ;  /* 0x000000094e067211 */ /* 0x081fe200078a08ff */
[----:B------:R0:W-:Y:S01]  /*1d40*/  STL.64 [R1+0x1d8], R10 ;  /* 0x0001d80a01007387 */ /* 0x0001e20000100a00 */
[----:B------:R-:W-:Y:S01]  /*1d50*/  IMAD R172, R63, 0x60, RZ ;  /* 0x000000603fac7824 */ /* 0x000fe200078e02ff */
[----:B-1----:R-:W-:Y:S01]  /*1d60*/  LEA R14, P2, R80, R9, 0x1 ;  /* 0x00000009500e7211 */ /* 0x002fe200078408ff */
[----:B------:R-:W-:Y:S01]  /*1d70*/  IMAD R102, R129, 0x2, R100 ;  /* 0x0000000281667824 */ /* 0x000fe200078e0264 */
[----:B------:R-:W-:Y:S01]  /*1d80*/  LEA.HI.X.SX32 R7, R78, R5, 0x1, P5 ;  /* 0x000000054e077211 */ /* 0x000fe200028f0eff */
[C---:B------:R-:W-:Y:S01]  /*1d90*/  IMAD R19, R63.reuse, 0x31, RZ ;  /* 0x000000313f137824 */ /* 0x040fe200078e02ff */
[----:B--2---:R-:W-:Y:S01]  /*1da0*/  LEA R12, P3, R82, R9, 0x1 ;  /* 0x00000009520c7211 */ /* 0x004fe200078608ff */
[----:B------:R-:W-:Y:S01]  /*1db0*/  IMAD R29, R63, 0x1b, RZ ;  /* 0x0000001b3f1d7824 */ /* 0x000fe200078e02ff */
[----:B------:R-:W-:Y:S01]  /*1dc0*/  LEA R104, R129, R102, 0x1 ;  /* 0x0000006681687211 */ /* 0x000fe200078e08ff */
[----:B------:R1:W-:Y:S01]  /*1dd0*/  STL.64 [R1+0x1d0], R6 ;  /* 0x0001d00601007387 */ /* 0x0003e20000100a00 */
[----:B------:R-:W-:Y:S01]  /*1de0*/  LEA.HI.X.SX32 R15, R80, R5, 0x1, P2 ;  /* 0x00000005500f7211 */ /* 0x000fe200010f0eff */
[----:B------:R-:W-:Y:S01]  /*1df0*/  IMAD R158, R63, 0x6e, RZ ;  /* 0x0000006e3f9e7824 */ /* 0x000fe200078e02ff */
[----:B0-----:R-:W-:Y:S01]  /*1e00*/  LEA R10, P4, R84, R9, 0x1 ;  /* 0x00000009540a7211 */ /* 0x001fe200078808ff */
[----:B------:R-:W-:Y:S01]  /*1e10*/  IMAD R106, R129, 0x2, R104 ;  /* 0x00000002816a7824 */ /* 0x000fe200078e0268 */
[-C--:B------:R-:W-:Y:S01]  /*1e20*/  LEA.HI.X.SX32 R13, R82, R5.reuse, 0x1, P3 ;  /* 0x00000005520d7211 */ /* 0x080fe200018f0eff */
[----:B------:R0:W-:Y:S01]  /*1e30*/  STL.64 [R1+0x1c8], R14 ;  /* 0x0001c80e01007387 */ /* 0x0001e20000100a00 */
[----:B------:R-:W-:Y:S01]  /*1e40*/  LEA.HI.X.SX32 R11, R84, R5, 0x1, P4 ;  /* 0x00000005540b7211 */ /* 0x000fe200020f0eff */
[----:B------:R-:W-:Y:S01]  /*1e50*/  IMAD R33, R63, 0x37, RZ ;  /* 0x000000373f217824 */ /* 0x000fe200078e02ff */
[----:B------:R-:W-:Y:S01]  /*1e60*/  LEA R108, R129, R106, 0x1 ;  /* 0x0000006a816c7211 */ /* 0x000fe200078e08ff */
[----:B------:R2:W-:Y:S01]  /*1e70*/  STL.64 [R1+0x1c0], R12 ;  /* 0x0001c00c01007387 */ /* 0x0005e20000100a00 */
[C---:B------:R-:W-:Y:S01]  /*1e80*/  IMAD R38, R63.reuse, 0x7, RZ ;  /* 0x000000073f267824 */ /* 0x040fe200078e02ff */
[C---:B-1----:R-:W-:Y:S01]  /*1e90*/  LEA R6, P5, R86.reuse, R9, 0x1 ;  /* 0x0000000956067211 */ /* 0x042fe200078a08ff */
[----:B------:R-:W-:Y:S01]  /*1ea0*/  IMAD R160, R63, 0x6c, RZ ;  /* 0x0000006c3fa07824 */ /* 0x000fe200078e02ff */
[----:B------:R1:W-:Y:S01]  /*1eb0*/  STL.64 [R1+0x1b8], R10 ;  /* 0x0001b80a01007387 */ /* 0x0003e20000100a00 */
[----:B------:R-:W-:Y:S01]  /*1ec0*/  IMAD R110, R129, 0x2, R108 ;  /* 0x00000002816e7824 */ /* 0x000fe200078e026c */
[----:B------:R-:W-:Y:S01]  /*1ed0*/  LEA.HI.X.SX32 R7, R86, R5, 0x1, P5 ;  /* 0x0000000556077211 */ /* 0x000fe200028f0eff */
[C---:B------:R-:W-:Y:S01]  /*1ee0*/  IMAD R164, R63.reuse, 0x68, RZ ;  /* 0x000000683fa47824 */ /* 0x040fe200078e02ff */
[-C--:B0-----:R-:W-:Y:S01]  /*1ef0*/  LEA R14, P2, R88, R9.reuse, 0x1 ;  /* 0x00000009580e7211 */ /* 0x081fe200078408ff */
[----:B------:R-:W-:Y:S01]  /*1f00*/  IMAD R162, R63, 0x6a, RZ ;  /* 0x0000006a3fa27824 */ /* 0x000fe200078e02ff */
[----:B------:R-:W-:Y:S01]  /*1f10*/  LEA R112, R129, R110, 0x1 ;  /* 0x0000006e81707211 */ /* 0x000fe200078e08ff */
[----:B------:R0:W-:Y:S01]  /*1f20*/  STL.64 [R1+0x1b0], R6 ;  /* 0x0001b00601007387 */ /* 0x0001e20000100a00 */
[----:B--2---:R-:W-:Y:S01]  /*1f30*/  LEA R12, P3, R90, R9, 0x1 ;  /* 0x000000095a0c7211 */ /* 0x004fe200078608ff */
[----:B------:R-:W-:Y:S01]  /*1f40*/  IMAD R27, R63, 0x35, RZ ;  /* 0x000000353f1b7824 */ /* 0x000fe200078e02ff */
[----:B------:R-:W-:Y:S01]  /*1f50*/  LEA.HI.X.SX32 R15, R88, R5, 0x1, P2 ;  /* 0x00000005580f7211 */ /* 0x000fe200010f0eff */
[----:B------:R-:W-:Y:S01]  /*1f60*/  IMAD R114, R129, 0x2, R112 ;  /* 0x0000000281727824 */ /* 0x000fe200078e0270 */
[----:B-1----:R-:W-:Y:S01]  /*1f70*/  LEA R10, P4, R92, R9, 0x1 ;  /* 0x000000095c0a7211 */ /* 0x002fe200078808ff */
[----:B------:R-:W-:Y:S01]  /*1f80*/  IMAD R51, R63, 0x1d, RZ ;  /* 0x0000001d3f337824 */ /* 0x000fe200078e02ff */
[-C--:B------:R-:W-:Y:S01]  /*1f90*/  LEA.HI.X.SX32 R13, R90, R5.reuse, 0x1, P3 ;  /* 0x000000055a0d7211 */ /* 0x080fe200018f0eff */
[----:B------:R1:W-:Y:S01]  /*1fa0*/  STL.64 [R1+0x1a8], R14 ;  /* 0x0001a80e01007387 */ /* 0x0003e20000100a00 */
[----:B------:R-:W-:Y:S01]  /*1fb0*/  LEA R116, R129, R114, 0x1 ;  /* 0x0000007281747211 */ /* 0x000fe200078e08ff */
[----:B------:R-:W-:Y:S01]  /*1fc0*/  IMAD R152, R63, 0x74, RZ ;  /* 0x000000743f987824 */ /* 0x000fe200078e02ff */
[----:B------:R-:W-:Y:S01]  /*1fd0*/  LEA.HI.X.SX32 R11, R92, R5, 0x1, P4 ;  /* 0x000000055c0b7211 */ /* 0x000fe200020f0eff */
[----:B------:R2:W-:Y:S01]  /*1fe0*/  STL.64 [R1+0x1a0], R12 ;  /* 0x0001a00c01007387 */ /* 0x0005e20000100a00 */
[C---:B0-----:R-:W-:Y:S01]  /*1ff0*/  LEA R6, P5, R94.reuse, R9, 0x1 ;  /* 0x000000095e067211 */ /* 0x041fe200078a08ff */
[----:B------:R-:W-:Y:S01]  /*2000*/  IMAD R118, R129, 0x2, R116 ;  /* 0x0000000281767824 */ /* 0x000fe200078e0274 */
[----:B------:R-:W-:Y:S01]  /*2010*/  CS2R R88, SRZ ;  /* 0x0000000000587805 */ /* 0x000fe2000001ff00 */
[----:B------:R0:W-:Y:S01]  /*2020*/  STL.64 [R1+0x198], R10 ;  /* 0x0001980a01007387 */ /* 0x0001e20000100a00 */
[----:B------:R-:W-:Y:S01]  /*2030*/  LEA.HI.X.SX32 R7, R94, R5, 0x1, P5 ;  /* 0x000000055e077211 */ /* 0x000fe200028f0eff */
[----:B------:R-:W-:Y:S01]  /*2040*/  IMAD R150, R63, 0x76, RZ ;  /* 0x000000763f967824 */ /* 0x000fe200078e02ff */
[----:B------:R-:W-:Y:S01]  /*2050*/  LEA R120, R129, R118, 0x1 ;  /* 0x0000007681787211 */ /* 0x000fe200078e08ff */
[C---:B------:R-:W-:Y:S01]  /*2060*/  IMAD R55, R63.reuse, 0x3b, RZ ;  /* 0x0000003b3f377824 */ /* 0x040fe200078e02ff */
[-C--:B-1----:R-:W-:Y:S01]  /*2070*/  LEA R14, P2, R96, R9.reuse, 0x1 ;  /* 0x00000009600e7211 */ /* 0x082fe200078408ff */
[----:B------:R1:W-:Y:S01]  /*2080*/  STL.64 [R1+0x190], R6 ;  /* 0x0001900601007387 */ /* 0x0003e20000100a00 */
[----:B------:R-:W-:Y:S01]  /*2090*/  IMAD R61, R63, 0xf, RZ ;  /* 0x0000000f3f3d7824 */ /* 0x000fe200078e02ff */
[----:B--2---:R-:W-:Y:S01]  /*20a0*/  LEA R12, P3, R98, R9, 0x1 ;  /* 0x00000009620c7211 */ /* 0x004fe200078608ff */
[----:B------:R-:W-:Y:S01]  /*20b0*/  IMAD R122, R129, 0x2, R120 ;  /* 0x00000002817a7824 */ /* 0x000fe200078e0278 */
[----:B------:R-:W-:Y:S01]  /*20c0*/  LEA.HI.X.SX32 R15, R96, R5, 0x1, P2 ;  /* 0x00000005600f7211 */ /* 0x000fe200010f0eff */
[C---:B------:R-:W-:Y:S01]  /*20d0*/  IMAD R60, R63.reuse, 0x1f, RZ ;  /* 0x0000001f3f3c7824 */ /* 0x040fe200078e02ff */
[----:B0-----:R-:W-:Y:S01]  /*20e0*/  LEA R10, P4, R100, R9, 0x1 ;  /* 0x00000009640a7211 */ /* 0x001fe200078808ff */
[C---:B------:R-:W-:Y:S01]  /*20f0*/  IMAD R156, R63.reuse, 0x70, RZ ;  /* 0x000000703f9c7824 */ /* 0x040fe200078e02ff */
[-C--:B------:R-:W-:Y:S01]  /*2100*/  LEA.HI.X.SX32 R13, R98, R5.reuse, 0x1, P3 ;  /* 0x00000005620d7211 */ /* 0x080fe200018f0eff */
[----:B------:R0:W-:Y:S01]  /*2110*/  STL.64 [R1+0x188], R14 ;  /* 0x0001880e01007387 */ /* 0x0001e20000100a00 */
[----:B------:R-:W-:Y:S01]  /*2120*/  LEA.HI.X.SX32 R11, R100, R5, 0x1, P4 ;  /* 0x00000005640b7211 */ /* 0x000fe200020f0eff */
[----:B------:R-:W-:Y:S01]  /*2130*/  IMAD R154, R63, 0x72, RZ ;  /* 0x000000723f9a7824 */ /* 0x000fe200078e02ff */
[C---:B-1----:R-:W-:Y:S01]  /*2140*/  LEA R6, P5, R102.reuse, R9, 0x1 ;  /* 0x0000000966067211 */ /* 0x042fe200078a08ff */
[----:B------:R1:W-:Y:S01]  /*2150*/  STL.64 [R1+0x180], R12 ;  /* 0x0001800c01007387 */ /* 0x0003e20000100a00 */
[----:B------:R-:W-:Y:S01]  /*2160*/  LEA R124, R129, R122, 0x1 ;  /* 0x0000007a817c7211 */ /* 0x000fe200078e08ff */
[C---:B------:R-:W-:Y:S01]  /*2170*/  IMAD R47, R63.reuse, 0x39, RZ ;  /* 0x000000393f2f7824 */ /* 0x040fe200078e02ff */
[----:B------:R-:W-:Y:S01]  /*2180*/  LEA.HI.X.SX32 R7, R102, R5, 0x1, P5 ;  /* 0x0000000566077211 */ /* 0x000fe200028f0eff */
[----:B------:R2:W-:Y:S01]  /*2190*/  STL.64 [R1+0x178], R10 ;  /* 0x0001780a01007387 */ /* 0x0005e20000100a00 */
[----:B------:R-:W-:Y:S01]  /*21a0*/  IMAD R148, R63, 0x78, RZ ;  /* 0x000000783f947824 */ /* 0x000fe200078e02ff */
[----:B------:R-:W-:Y:S01]  /*21b0*/  CS2R R90, SRZ ;  /* 0x00000000005a7805 */ /* 0x000fe2000001ff00 */
[----:B------:R-:W-:Y:S01]  /*21c0*/  IMAD R126, R129, 0x2, R124 ;  /* 0x00000002817e7824 */ /* 0x000fe200078e027c */
[----:B0-----:R-:W-:Y:S01]  /*21d0*/  LEA R14, P2, R104, R9, 0x1 ;  /* 0x00000009680e7211 */ /* 0x001fe200078408ff */
[----:B------:R0:W-:Y:S01]  /*21e0*/  STL.64 [R1+0x170], R6 ;  /* 0x0001700601007387 */ /* 0x0001e20000100a00 */
[----:B------:R-:W-:Y:S01]  /*21f0*/  IMAD R146, R63, 0x7a, RZ ;  /* 0x0000007a3f927824 */ /* 0x000fe200078e02ff */
[----:B------:R-:W-:-:S02]  /*2200*/  CS2R R92, SRZ ;  /* 0x00000000005c7805 */ /* 0x000fc4000001ff00 */
[----:B-1----:R-:W-:Y:S01]  /*2210*/  LEA R12, P3, R106, R9, 0x1 ;  /* 0x000000096a0c7211 */ /* 0x002fe200078608ff */
[C---:B------:R-:W-:Y:S01]  /*2220*/  IMAD R144, R63.reuse, 0x7c, RZ ;  /* 0x0000007c3f907824 */ /* 0x040fe200078e02ff */
[----:B------:R-:W-:Y:S01]  /*2230*/  LEA.HI.X.SX32 R15, R104, R5, 0x1, P2 ;  /* 0x00000005680f7211 */ /* 0x000fe200010f0eff */
[C---:B------:R-:W-:Y:S01]  /*2240*/  IMAD R142, R63.reuse, 0x7e, RZ ;  /* 0x0000007e3f8e7824 */ /* 0x040fe200078e02ff */
[----:B--2---:R-:W-:Y:S01]  /*2250*/  LEA R10, P4, R108, R9, 0x1 ;  /* 0x000000096c0a7211 */ /* 0x004fe200078808ff */
[C---:B------:R-:W-:Y:S01]  /*2260*/  IMAD R59, R63.reuse, 0x3d, RZ ;  /* 0x0000003d3f3b7824 */ /* 0x040fe200078e02ff */
[-C--:B------:R-:W-:Y:S01]  /*2270*/  LEA.HI.X.SX32 R13, R106, R5.reuse, 0x1, P3 ;  /* 0x000000056a0d7211 */ /* 0x080fe200018f0eff */
[----:B------:R1:W-:Y:S01]  /*2280*/  STL.64 [R1+0x168], R14 ;  /* 0x0001680e01007387 */ /* 0x0003e20000100a00 */
[----:B------:R-:W-:Y:S01]  /*2290*/  LEA.HI.X.SX32 R11, R108, R5, 0x1, P4 ;  /* 0x000000056c0b7211 */ /* 0x000fe200020f0eff */
[----:B------:R-:W-:Y:S01]  /*22a0*/  IMAD R57, R63, 0x3f, RZ ;  /* 0x0000003f3f397824 */ /* 0x000fe200078e02ff */
[C---:B0-----:R-:W-:Y:S01]  /*22b0*/  LEA R6, P5, R110.reuse, R9, 0x1 ;  /* 0x000000096e067211 */ /* 0x041fe200078a08ff */
[----:B------:R0:W-:Y:S01]  /*22c0*/  STL.64 [R1+0x160], R12 ;  /* 0x0001600c01007387 */ /* 0x0001e20000100a00 */
[C---:B------:R-:W-:Y:S01]  /*22d0*/  LEA R4, R129.reuse, R126, 0x1 ;  /* 0x0000007e81047211 */ /* 0x040fe200078e08ff */
[----:B------:R-:W-:Y:S01]  /*22e0*/  IMAD.MOV.U32 R135, RZ, RZ, -0x800000 ;  /* 0xff800000ff877424 */ /* 0x000fe200078e00ff */
[----:B------:R-:W-:Y:S01]  /*22f0*/  LEA.HI.X.SX32 R7, R110, R5, 0x1, P5 ;  /* 0x000000056e077211 */ /* 0x000fe200028f0eff */
[----:B------:R2:W-:Y:S01]  /*2300*/  STL.64 [R1+0x158], R10 ;  /* 0x0001580a01007387 */ /* 0x0005e20000100a00 */
[----:B------:R-:W-:Y:S01]  /*2310*/  CS2R R94, SRZ ;  /* 0x00000000005e7805 */ /* 0x000fe2000001ff00 */
[----:B------:R-:W-:Y:S01]  /*2320*/  IMAD R16, R129, 0x2, R4 ;  /* 0x0000000281107824 */ /* 0x000fe200078e0204 */
[----:B------:R-:W-:-:S02]  /*2330*/  CS2R R96, SRZ ;  /* 0x0000000000607805 */ /* 0x000fc4000001ff00 */
[-C--:B-1----:R-:W-:Y:S01]  /*2340*/  LEA R14, P2, R112, R9.reuse, 0x1 ;  /* 0x00000009700e7211 */ /* 0x082fe200078408ff */
[----:B------:R1:W-:Y:S01]  /*2350*/  STL.64 [R1+0x150], R6 ;  /* 0x0001500601007387 */ /* 0x0003e20000100a00 */
[----:B------:R-:W-:Y:S01]  /*2360*/  IMAD R2, R129, 0x2, R16 ;  /* 0x0000000281027824 */ /* 0x000fe200078e0210 */
[----:B------:R-:W-:Y:S02]  /*2370*/  CS2R R98, SRZ ;  /* 0x0000000000627805 */ /* 0x000fe4000001ff00 */
[----:B0-----:R-:W-:Y:S02]  /*2380*/  LEA R12, P3, R114, R9, 0x1 ;  /* 0x00000009720c7211 */ /* 0x001fe400078608ff */
[----:B------:R-:W-:Y:S02]  /*2390*/  CS2R R100, SRZ ;  /* 0x0000000000647805 */ /* 0x000fe4000001ff00 */
[----:B------:R-:W-:Y:S02]  /*23a0*/  LEA.HI.X.SX32 R15, R112, R5, 0x1, P2 ;  /* 0x00000005700f7211 */ /* 0x000fe400010f0eff */
[----:B------:R-:W-:-:S02]  /*23b0*/  CS2R R102, SRZ ;  /* 0x0000000000667805 */ /* 0x000fc4000001ff00 */
[----:B--2---:R-:W-:Y:S02]  /*23c0*/  LEA R10, P4, R116, R9, 0x1 ;  /* 0x00000009740a7211 */ /* 0x004fe400078808ff */
[----:B------:R-:W-:Y:S02]  /*23d0*/  CS2R R104, SRZ ;  /* 0x0000000000687805 */ /* 0x000fe4000001ff00 */
[-C--:B------:R-:W-:Y:S01]  /*23e0*/  LEA.HI.X.SX32 R13, R114, R5.reuse, 0x1, P3 ;  /* 0x00000005720d7211 */ /* 0x080fe200018f0eff */
[----:B------:R0:W-:Y:S01]  /*23f0*/  STL.64 [R1+0x148], R14 ;  /* 0x0001480e01007387 */ /* 0x0001e20000100a00 */
[----:B------:R-:W-:Y:S02]  /*2400*/  LEA.HI.X.SX32 R11, R116, R5, 0x1, P4 ;  /* 0x00000005740b7211 */ /* 0x000fe400020f0eff */
[----:B------:R-:W-:Y:S02]  /*2410*/  CS2R R106, SRZ ;  /* 0x00000000006a7805 */ /* 0x000fe4000001ff00 */
[----:B-1----:R-:W-:Y:S01]  /*2420*/  LEA R6, P5, R118, R9, 0x1 ;  /* 0x0000000976067211 */ /* 0x002fe200078a08ff */
[----:B------:R1:W-:Y:S01]  /*2430*/  STL.64 [R1+0x140], R12 ;  /* 0x0001400c01007387 */ /* 0x0003e20000100a00 */
[----:B------:R-:W-:-:S02]  /*2440*/  LEA R0, R129, R2, 0x1 ;  /* 0x0000000281007211 */ /* 0x000fc400078e08ff */
[----:B------:R-:W-:Y:S02]  /*2450*/  CS2R R108, SRZ ;  /* 0x00000000006c7805 */ /* 0x000fe4000001ff00 */
[----:B------:R-:W-:Y:S01]  /*2460*/  LEA.HI.X.SX32 R7, R118, R5, 0x1, P5 ;  /* 0x0000000576077211 */ /* 0x000fe200028f0eff */
[----:B------:R2:W-:Y:S01]  /*2470*/  STL.64 [R1+0x138], R10 ;  /* 0x0001380a01007387 */ /* 0x0005e20000100a00 */
[----:B------:R-:W-:Y:S02]  /*2480*/  CS2R R110, SRZ ;  /* 0x00000000006e7805 */ /* 0x000fe4000001ff00 */
[----:B------:R-:W-:Y:S02]  /*2490*/  CS2R R112, SRZ ;  /* 0x0000000000707805 */ /* 0x000fe4000001ff00 */
[----:B------:R-:W-:Y:S02]  /*24a0*/  CS2R R114, SRZ ;  /* 0x0000000000727805 */ /* 0x000fe4000001ff00 */
[----:B0-----:R-:W-:Y:S01]  /*24b0*/  LEA R14, P2, R120, R9, 0x1 ;  /* 0x00000009780e7211 */ /* 0x001fe200078408ff */
[----:B------:R0:W-:Y:S01]  /*24c0*/  STL.64 [R1+0x130], R6 ;  /* 0x0001300601007387 */ /* 0x0001e20000100a00 */
[----:B------:R-:W-:-:S02]  /*24d0*/  CS2R R116, SRZ ;  /* 0x0000000000747805 */ /* 0x000fc4000001ff00 */
[----:B------:R-:W-:Y:S02]  /*24e0*/  CS2R R118, SRZ ;  /* 0x0000000000767805 */ /* 0x000fe4000001ff00 */
[----:B-1----:R-:W-:Y:S01]  /*24f0*/  LEA R12, P3, R122, R9, 0x1 ;  /* 0x000000097a0c7211 */ /* 0x002fe200078608ff */
[----:B------:R-:W-:Y:S01]  /*2500*/  UMOV UR4, URZ ;  /* 0x0000003f00047c82 */ /* 0x000fe20008000000 */
[----:B------:R-:W-:Y:S01]  /*2510*/  LEA.HI.X.SX32 R15, R120, R5, 0x1, P2 ;  /* 0x00000005780f7211 */ /* 0x000fe200010f0eff */
[----:B------:R-:W-:Y:S01]  /*2520*/  UIADD3.64 UR30, UR10, 0x200, URZ ;  /* 0x000002000a1e7897 */ /* 0x000fe2000fffe03f */
[----:B--2---:R-:W-:Y:S01]  /*2530*/  LEA R10, P4, R124, R9, 0x1 ;  /* 0x000000097c0a7211 */ /* 0x004fe200078808ff */
[----:B------:R-:W-:Y:S01]  /*2540*/  UIADD3.64 UR26, UR10, 0x202, URZ ;  /* 0x000002020a1a7897 */ /* 0x000fe2000fffe03f */
[-C--:B------:R-:W-:Y:S01]  /*2550*/  LEA.HI.X.SX32 R13, R122, R5.reuse, 0x1, P3 ;  /* 0x000000057a0d7211 */ /* 0x080fe200018f0eff */
[----:B------:R1:W-:Y:S01]  /*2560*/  STL.64 [R1+0x128], R14 ;  /* 0x0001280e01007387 */ /* 0x0003e20000100a00 */
[----:B------:R-:W-:Y:S01]  /*2570*/  LEA.HI.X.SX32 R11, R124, R5, 0x1, P4 ;  /* 0x000000057c0b7211 */ /* 0x000fe200020f0eff */
[----:B------:R-:W-:Y:S01]  /*2580*/  UIADD3.64 UR22, UR10, 0x204, URZ ;  /* 0x000002040a167897 */ /* 0x000fe2000fffe03f */
[C---:B0-----:R-:W-:Y:S01]  /*2590*/  LEA R6, P5, R126.reuse, R9, 0x1 ;  /* 0x000000097e067211 */ /* 0x041fe200078a08ff */
[----:B------:R0:W-:Y:S01]  /*25a0*/  STL.64 [R1+0x120], R12 ;  /* 0x0001200c01007387 */ /* 0x0001e20000100a00 */
[----:B------:R-:W-:Y:S01]  /*25b0*/  IADD3 R120, P6, R177, R174, RZ ;  /* 0x000000aeb1787210 */ /* 0x000fe20007fde0ff */
[----:B------:R-:W-:Y:S01]  /*25c0*/  UIADD3.64 UR40, UR8, 0x80, URZ ;  /* 0x0000008008287897 */ /* 0x000fe2000fffe03f */
[----:B------:R-:W-:Y:S01]  /*25d0*/  LEA.HI.X.SX32 R7, R126, R5, 0x1, P5 ;  /* 0x000000057e077211 */ /* 0x000fe200028f0eff */
[----:B------:R2:W-:Y:S01]  /*25e0*/  STL.64 [R1+0x118], R10 ;  /* 0x0001180a01007387 */ /* 0x0005e20000100a00 */
[-C--:B------:R-:W-:Y:S01]  /*25f0*/  LEA.HI.X.SX32 R121, R63, R175.reuse, 0x1, P6 ;  /* 0x000000af3f797211 */ /* 0x080fe200030f0eff */
[----:B------:R-:W-:Y:S01]  /*2600*/  UIADD3.64 UR36, UR8, 0x100, URZ ;  /* 0x0000010008247897 */ /* 0x000fe2000fffe03f */
[----:B------:R-:W-:Y:S01]  /*2610*/  LEA.HI.X.SX32 R177, R177, R175, 0x1, P1 ;  /* 0x000000afb1b17211 */ /* 0x000fe200008f0eff */
[----:B------:R3:W-:Y:S01]  /*2620*/  STL.64 [R1+0x110], R6 ;  /* 0x0001100601007387 */ /* 0x0007e20000100a00 */
[----:B-1----:R-:W-:-:S02]  /*2630*/  LEA R14, P2, R4, R9, 0x1 ;  /* 0x00000009040e7211 */ /* 0x002fc400078408ff */
[-C--:B------:R-:W-:Y:S02]  /*2640*/  IADD3 R126, P1, R67, R174.reuse, RZ ;  /* 0x000000ae437e7210 */ /* 0x080fe40007f3e0ff */
[----:B0-----:R-:W-:Y:S02]  /*2650*/  LEA R12, P3, R16, R9, 0x1 ;  /* 0x00000009100c7211 */ /* 0x001fe400078608ff */
[----:B------:R-:W-:Y:S01]  /*2660*/  LEA.HI.X.SX32 R15, R4, R5, 0x1, P2 ;  /* 0x00000005040f7211 */ /* 0x000fe200010f0eff */
[----:B------:R-:W-:Y:S01]  /*2670*/  IMAD.MOV.U32 R4, RZ, RZ, RZ ;  /* 0x000000ffff047224 */ /* 0x000fe200078e00ff */
[----:B--2---:R-:W-:Y:S02]  /*2680*/  LEA R10, P4, R2, R9, 0x1 ;  /* 0x00000009020a7211 */ /* 0x004fe400078808ff */
[----:B------:R-:W-:Y:S01]  /*2690*/  LEA.HI.X.SX32 R13, R16, R5, 0x1, P3 ;  /* 0x00000005100d7211 */ /* 0x000fe200018f0eff */
[----:B------:R0:W-:Y:S01]  /*26a0*/  STL.64 [R1+0x108], R14 ;  /* 0x0001080e01007387 */ /* 0x0001e20000100a00 */
[----:B---3--:R-:W-:Y:S01]  /*26b0*/  LEA R6, P5, R0, R9, 0x1 ;  /* 0x0000000900067211 */ /* 0x008fe200078a08ff */
[C---:B------:R-:W-:Y:S01]  /*26c0*/  IMAD R16, R63.reuse, 0x33, RZ ;  /* 0x000000333f107824 */ /* 0x040fe200078e02ff */
[-C--:B------:R-:W-:Y:S01]  /*26d0*/  LEA.HI.X.SX32 R11, R2, R5.reuse, 0x1, P4 ;  /* 0x00000005020b7211 */ /* 0x080fe200020f0eff */
[----:B------:R1:W-:Y:S01]  /*26e0*/  STL.64 [R1+0x100], R12 ;  /* 0x0001000c01007387 */ /* 0x0003e20000100a00 */
[----:B------:R-:W-:Y:S01]  /*26f0*/  LEA.HI.X.SX32 R7, R0, R5, 0x1, P5 ;  /* 0x0000000500077211 */ /* 0x000fe200028f0eff */
[C---:B------:R-:W-:Y:S01]  /*2700*/  IMAD R5, R63.reuse, 0xe, RZ ;  /* 0x0000000e3f057824 */ /* 0x040fe200078e02ff */
[CC--:B------:R-:W-:Y:S01]  /*2710*/  LEA RZ, P2, R63.reuse, R174.reuse, 0x5 ;  /* 0x000000ae3fff7211 */ /* 0x0c0fe200078428ff */
[----:B------:R2:W-:Y:S01]  /*2720*/  STL.64 [R1+0xf8], R10 ;  /* 0x0000f80a01007387 */ /* 0x0005e20000100a00 */
[-C--:B------:R-:W-:Y:S01]  /*2730*/  LEA.HI.X.SX32 R127, R54, R175.reuse, 0x1, P1 ;  /* 0x000000af367f7211 */ /* 0x080fe200008f0eff */
[----:B------:R-:W-:Y:S01]  /*2740*/  IMAD R9, R63, 0x38, RZ ;  /* 0x000000383f097824 */ /* 0x000fe200078e02ff */
[-C--:B------:R-:W-:Y:S01]  /*2750*/  LEA.HI.X.SX32 R183, R183, R175.reuse, 0x1, P2 ;  /* 0x000000afb7b77211 */ /* 0x080fe200010f0eff */
[----:B------:R3:W-:Y:S01]  /*2760*/  STL.64 [R1+0xf0], R6 ;  /* 0x0000f00601007387 */ /* 0x0007e20000100a00 */
[-C--:B------:R-:W-:Y:S01]  /*2770*/  IADD3 R124, P2, R56, R174.reuse, RZ ;  /* 0x000000ae387c7210 */ /* 0x080fe20007f5e0ff */
[C---:B0-----:R-:W-:Y:S01]  /*2780*/  IMAD R15, R63.reuse, 0x1e, RZ ;  /* 0x0000001e3f0f7824 */ /* 0x041fe200078e02ff */
[CC--:B------:R-:W-:Y:S01]  /*2790*/  LEA RZ, P5, R63.reuse, R174.reuse, 0x3 ;  /* 0x000000ae3fff7211 */ /* 0x0c0fe200078a18ff */
[----:B------:R0:W-:Y:S01]  /*27a0*/  STL.64 [R1+0xe8], R120 ;  /* 0x0000e87801007387 */ /* 0x0001e20000100a00 */
[-C--:B------:R-:W-:Y:S01]  /*27b0*/  LEA.HI.X.SX32 R125, R58, R175.reuse, 0x1, P2 ;  /* 0x000000af3a7d7211 */ /* 0x080fe200010f0eff */
[----:B-1----:R-:W-:Y:S01]  /*27c0*/  IMAD R12, R63, 0x1a, RZ ;  /* 0x0000001a3f0c7824 */ /* 0x002fe200078e02ff */
[-C--:B------:R-:W-:Y:S01]  /*27d0*/  LEA.HI.X.SX32 R179, R179, R175.reuse, 0x1, P5 ;  /* 0x000000afb3b37211 */ /* 0x080fe200028f0eff */
[----:B--2---:R-:W-:Y:S01]  /*27e0*/  IMAD R10, R63, 0x34, RZ ;  /* 0x000000343f0a7824 */ /* 0x004fe200078e02ff */
[-C--:B------:R-:W-:Y:S01]  /*27f0*/  IADD3 R122, P5, R69, R174.reuse, RZ ;  /* 0x000000ae457a7210 */ /* 0x080fe20007fbe0ff */
[----:B------:R1:W-:Y:S01]  /*2800*/  STL.64 [R1+0x88], R124 ;  /* 0x0000887c01007387 */ /* 0x0003e20000100a00 */
[-C--:B------:R-:W-:Y:S01]  /*2810*/  IADD3 RZ, P4, R3, R174.reuse, RZ ;  /* 0x000000ae03ff7210 */ /* 0x080fe20007f9e0ff */
[C---:B------:R-:W-:Y:S01]  /*2820*/  IMAD R3, R63.reuse, 0x36, RZ ;  /* 0x000000363f037824 */ /* 0x040fe200078e02ff */
[-C--:B------:R-:W-:Y:S01]  /*2830*/  LEA.HI.X.SX32 R123, R50, R175.reuse, 0x1, P5 ;  /* 0x000000af327b7211 */ /* 0x080fe200028f0eff */
[C---:B---3--:R-:W-:Y:S01]  /*2840*/  IMAD R6, R63.reuse, 0x1c, RZ ;  /* 0x0000001c3f067824 */ /* 0x048fe200078e02ff */
[-C--:B------:R-:W-:Y:S01]  /*2850*/  LEA.HI.X.SX32 R187, R186, R175.reuse, 0x1, P4 ;  /* 0x000000afbabb7211 */ /* 0x080fe200020f0eff */
[----:B------:R-:W-:Y:S01]  /*2860*/  IMAD R11, R63, 0x3a, RZ ;  /* 0x0000003a3f0b7824 */ /* 0x000fe200078e02ff */
[-C--:B0-----:R-:W-:Y:S01]  /*2870*/  IADD3 R120, P6, R65, R174.reuse, RZ ;  /* 0x000000ae41787210 */ /* 0x081fe20007fde0ff */
[C---:B------:R-:W-:Y:S01]  /*2880*/  IMAD R14, R63.reuse, 0x3c, RZ ;  /* 0x0000003c3f0e7824 */ /* 0x040fe200078e02ff */
[-C--:B------:R-:W-:Y:S01]  /*2890*/  IADD3 R214, P4, R214, R174.reuse, RZ ;  /* 0x000000aed6d67210 */ /* 0x080fe20007f9e0ff */
[----:B------:R-:W-:Y:S01]  /*28a0*/  IMAD R13, R63, 0x3e, RZ ;  /* 0x0000003e3f0d7824 */ /* 0x000fe200078e02ff */
[----:B------:R-:W-:Y:S01]  /*28b0*/  LEA.HI.X.SX32 R121, R56, R175, 0x1, P6 ;  /* 0x000000af38797211 */ /* 0x000fe200030f0eff */
[----:B------:R-:W-:Y:S01]  /*28c0*/  IMAD.MOV.U32 R0, RZ, RZ, 0x3f800000 ;  /* 0x3f800000ff007424 */ /* 0x000fe200078e00ff */
[----:B-1----:R-:W-:-:S02]  /*28d0*/  IADD3 R124, P2, R52, R174, RZ ;  /* 0x000000ae347c7210 */ /* 0x002fc40007f5e0ff */
[-C--:B------:R-:W-:Y:S01]  /*28e0*/  LEA.HI.X.SX32 R215, R45, R175.reuse, 0x1, P4 ;  /* 0x000000af2dd77211 */ /* 0x080fe200020f0eff */
[----:B------:R0:W-:Y:S01]  /*28f0*/  STL.64 [R1+0x10], R120 ;  /* 0x0000107801007387 */ /* 0x0001e20000100a00 */
[-C--:B------:R-:W-:Y:S02]  /*2900*/  LEA.HI.X.SX32 R125, R53, R175.reuse, 0x1, P2 ;  /* 0x000000af357d7211 */ /* 0x080fe400010f0eff */
[-C--:B------:R-:W-:Y:S01]  /*2910*/  IADD3 R190, P5, R190, R174.reuse, RZ ;  /* 0x000000aebebe7210 */ /* 0x080fe20007fbe0ff */
[----:B------:R-:W-:Y:S01]  /*2920*/  STL.64 [R1+0x8], R126 ;  /* 0x0000087e01007387 */ /* 0x000fe20000100a00 */
[----:B------:R-:W-:Y:S02]  /*2930*/  IADD3 R210, P1, R210, R174, RZ ;  /* 0x000000aed2d27210 */ /* 0x000fe40007f3e0ff */
[-C--:B------:R-:W-:Y:S02]  /*2940*/  LEA.HI.X.SX32 R191, R37, R175.reuse, 0x1, P5 ;  /* 0x000000af25bf7211 */ /* 0x080fe400028f0eff */
[----:B------:R-:W-:-:S02]  /*2950*/  LEA.HI.X.SX32 R211, R41, R175, 0x1, P1 ;  /* 0x000000af29d37211 */ /* 0x000fc400008f0eff */
[-C--:B------:R-:W-:Y:S02]  /*2960*/  IADD3 R198, P1, R198, R174.reuse, RZ ;  /* 0x000000aec6c67210 */ /* 0x080fe40007f3e0ff */
[-C--:B0-----:R-:W-:Y:S02]  /*2970*/  IADD3 R120, P6, R50, R174.reuse, RZ ;  /* 0x000000ae32787210 */ /* 0x081fe40007fde0ff */
[-C--:B------:R-:W-:Y:S02]  /*2980*/  LEA.HI.X.SX32 R199, R28, R175.reuse, 0x1, P1 ;  /* 0x000000af1cc77211 */ /* 0x080fe400008f0eff */
[-C--:B------:R-:W-:Y:S02]  /*2990*/  LEA.HI.X.SX32 R121, R52, R175.reuse, 0x1, P6 ;  /* 0x000000af34797211 */ /* 0x080fe400030f0eff */
[-C--:B------:R-:W-:Y:S02]  /*29a0*/  IADD3 R188, P2, R188, R174.reuse, RZ ;  /* 0x000000aebcbc7210 */ /* 0x080fe40007f5e0ff */
[----:B------:R-:W-:Y:S01]  /*29b0*/  LEA RZ, P3, R63, R174, 0x4 ;  /* 0x000000ae3fff7211 */ /* 0x000fe200078620ff */
[----:B------:R0:W-:Y:S01]  /*29c0*/  STL.64 [R1+0x80], R120 ;  /* 0x0000807801007387 */ /* 0x0001e20000100a00 */
[----:B------:R-:W-:-:S02]  /*29d0*/  LEA.HI.X.SX32 R189, R40, R175, 0x1, P2 ;  /* 0x000000af28bd7211 */ /* 0x000fc400010f0eff */
[-C--:B------:R-:W-:Y:S01]  /*29e0*/  IADD3 R200, P2, R200, R174.reuse, RZ ;  /* 0x000000aec8c87210 */ /* 0x080fe20007f5e0ff */
[----:B------:R1:W-:Y:S01]  /*29f0*/  STL.64 [R1+0xc0], R124 ;  /* 0x0000c07c01007387 */ /* 0x0003e20000100a00 */
[-C--:B------:R-:W-:Y:S02]  /*2a00*/  LEA.HI.X.SX32 R181, R181, R175.reuse, 0x1, P3 ;  /* 0x000000afb5b57211 */ /* 0x080fe400018f0eff */
[----:B------:R-:W-:Y:S01]  /*2a10*/  LEA.HI.X.SX32 R201, R26, R175, 0x1, P2 ;  /* 0x000000af1ac97211 */ /* 0x000fe200010f0eff */
[----:B------:R2:W-:Y:S01]  /*2a20*/  STL.64 [R1], R122 ;  /* 0x0000007a01007387 */ /* 0x0005e20000100a00 */
[-C--:B------:R-:W-:Y:S02]  /*2a30*/  IADD3 R222, P3, R223, R174.reuse, RZ ;  /* 0x000000aedfde7210 */ /* 0x080fe40007f7e0ff */
[----:B------:R-:W-:Y:S02]  /*2a40*/  MOV R7, RZ ;  /* 0x000000ff00077202 */ /* 0x000fe40000000f00 */
[----:B0-----:R-:W-:-:S02]  /*2a50*/  IADD3 R120, P6, R46, R174, RZ ;  /* 0x000000ae2e787210 */ /* 0x001fc40007fde0ff */
[-C--:B------:R-:W-:Y:S02]  /*2a60*/  LEA.HI.X.SX32 R223, R49, R175.reuse, 0x1, P3 ;  /* 0x000000af31df7211 */ /* 0x080fe400018f0eff */
[-C--:B------:R-:W-:Y:S02]  /*2a70*/  LEA.HI.X.SX32 R121, R48, R175.reuse, 0x1, P6 ;  /* 0x000000af30797211 */ /* 0x080fe400030f0eff */
[CC--:B-1----:R-:W-:Y:S02]  /*2a80*/  IADD3 R124, P6, R43.reuse, R174.reuse, RZ ;  /* 0x000000ae2b7c7210 */ /* 0x0c2fe40007fde0ff */
[----:B--2---:R-:W-:Y:S01]  /*2a90*/  IADD3 R122, P0, R42, R174, RZ ;  /* 0x000000ae2a7a7210 */ /* 0x004fe20007f1e0ff */
[----:B------:R0:W-:Y:S01]  /*2aa0*/  STL.64 [R1+0x78], R120 ;  /* 0x0000787801007387 */ /* 0x0001e20000100a00 */
[-C--:B------:R-:W-:Y:S02]  /*2ab0*/  LEA.HI.X.SX32 R125, R44, R175.reuse, 0x1, P6 ;  /* 0x000000af2c7d7211 */ /* 0x080fe400030f0eff */
[----:B------:R-:W-:-:S02]  /*2ac0*/  LEA.HI.X.SX32 R123, R43, R175, 0x1, P0 ;  /* 0x000000af2b7b7211 */ /* 0x000fc400000f0eff */
[-C--:B------:R-:W-:Y:S01]  /*2ad0*/  IADD3 R194, P6, R194, R174.reuse, RZ ;  /* 0x000000aec2c27210 */ /* 0x080fe20007fde0ff */
[----:B------:R1:W-:Y:S01]  /*2ae0*/  STL.64 [R1+0xd8], R124 ;  /* 0x0000d87c01007387 */ /* 0x0003e20000100a00 */
[-C--:B------:R-:W-:Y:S02]  /*2af0*/  IADD3 R196, P0, R196, R174.reuse, RZ ;  /* 0x000000aec4c47210 */ /* 0x080fe40007f1e0ff */
[-C--:B------:R-:W-:Y:S02]  /*2b00*/  LEA.HI.X.SX32 R195, R32, R175.reuse, 0x1, P6 ;  /* 0x000000af20c37211 */ /* 0x080fe400030f0eff */
[-C--:B------:R-:W-:Y:S02]  /*2b10*/  IADD3 R168, P6, R168, R174.reuse, RZ ;  /* 0x000000aea8a87210 */ /* 0x080fe40007fde0ff */
[----:B0-----:R-:W-:Y:S02]  /*2b20*/  IADD3 R120, P4, R41, R174, RZ ;  /* 0x000000ae29787210 */ /* 0x001fe40007f9e0ff */
[----:B------:R-:W-:-:S02]  /*2b30*/  LEA.HI.X.SX32 R197, R31, R175, 0x1, P0 ;  /* 0x000000af1fc57211 */ /* 0x000fc400000f0eff */
[-C--:B------:R-:W-:Y:S02]  /*2b40*/  LEA.HI.X.SX32 R121, R42, R175.reuse, 0x1, P4 ;  /* 0x000000af2a797211 */ /* 0x080fe400020f0eff */
[-C--:B-1----:R-:W-:Y:S02]  /*2b50*/  IADD3 R124, P1, R23, R174.reuse, RZ ;  /* 0x000000ae177c7210 */ /* 0x082fe40007f3e0ff */
[-C--:B------:R-:W-:Y:S01]  /*2b60*/  LEA.HI.X.SX32 R169, R17, R175.reuse, 0x1, P6 ;  /* 0x000000af11a97211 */ /* 0x080fe200030f0eff */
[----:B------:R0:W-:Y:S01]  /*2b70*/  STL.64 [R1+0x70], R120 ;  /* 0x0000707801007387 */ /* 0x0001e20000100a00 */
[----:B------:R-:W-:Y:S02]  /*2b80*/  LEA.HI.X.SX32 R125, R24, R175, 0x1, P1 ;  /* 0x000000af187d7211 */ /* 0x000fe400008f0eff */
[-C--:B------:R-:W-:Y:S01]  /*2b90*/  IADD3 R166, P0, R166, R174.reuse, RZ ;  /* 0x000000aea6a67210 */ /* 0x080fe20007f1e0ff */
[----:B------:R1:W-:Y:S01]  /*2ba0*/  STL.64 [R1+0xb8], R122 ;  /* 0x0000b87a01007387 */ /* 0x0003e20000100a00 */
[----:B------:R-:W-:-:S02]  /*2bb0*/  IADD3 R192, P3, R192, R174, RZ ;  /* 0x000000aec0c07210 */ /* 0x000fc40007f7e0ff */
[-C--:B------:R-:W-:Y:S02]  /*2bc0*/  LEA.HI.X.SX32 R167, R16, R175.reuse, 0x1, P0 ;  /* 0x000000af10a77211 */ /* 0x080fe400000f0eff */
[-C--:B------:R-:W-:Y:S02]  /*2bd0*/  LEA.HI.X.SX32 R193, R36, R175.reuse, 0x1, P3 ;  /* 0x000000af24c17211 */ /* 0x080fe400018f0eff */
[-C--:B------:R-:W-:Y:S02]  /*2be0*/  IADD3 R172, P3, R172, R174.reuse, RZ ;  /* 0x000000aeacac7210 */ /* 0x080fe40007f7e0ff */
[----:B0-----:R-:W-:Y:S02]  /*2bf0*/  IADD3 R120, P4, R37, R174, RZ ;  /* 0x000000ae25787210 */ /* 0x001fe40007f9e0ff */
[-C--:B------:R-:W-:Y:S02]  /*2c00*/  LEA.HI.X.SX32 R173, R20, R175.reuse, 0x1, P3 ;  /* 0x000000af14ad7211 */ /* 0x080fe400018f0eff */
[----:B------:R-:W-:-:S02]  /*2c10*/  LEA.HI.X.SX32 R121, R39, R175, 0x1, P4 ;  /* 0x000000af27797211 */ /* 0x000fc400020f0eff */
[-C--:B-1----:R-:W-:Y:S02]  /*2c20*/  IADD3 R122, P4, R34, R174.reuse, RZ ;  /* 0x000000ae227a7210 */ /* 0x082fe40007f9e0ff */
[-C--:B------:R-:W-:Y:S01]  /*2c30*/  IADD3 R160, P3, R160, R174.reuse, RZ ;  /* 0x000000aea0a07210 */ /* 0x080fe20007f7e0ff */
[----:B------:R0:W-:Y:S01]  /*2c40*/  STL.64 [R1+0x68], R120 ;  /* 0x0000687801007387 */ /* 0x0001e20000100a00 */
[-C--:B------:R-:W-:Y:S02]  /*2c50*/  LEA.HI.X.SX32 R123, R35, R175.reuse, 0x1, P4 ;  /* 0x000000af237b7211 */ /* 0x080fe400020f0eff */
[----:B------:R-:W-:Y:S02]  /*2c60*/  IADD3 R170, P4, R170, R174, RZ ;  /* 0x000000aeaaaa7210 */ /* 0x000fe40007f9e0ff */
[-C--:B------:R-:W-:Y:S02]  /*2c70*/  LEA.HI.X.SX32 R161, R3, R175.reuse, 0x1, P3 ;  /* 0x000000af03a17211 */ /* 0x080fe400018f0eff */
[----:B------:R-:W-:-:S02]  /*2c80*/  LEA.HI.X.SX32 R171, R19, R175, 0x1, P4 ;  /* 0x000000af13ab7211 */ /* 0x000fc400020f0eff */
[-C--:B------:R-:W-:Y:S02]  /*2c90*/  IADD3 R158, P4, R158, R174.reuse, RZ ;  /* 0x000000ae9e9e7210 */ /* 0x080fe40007f9e0ff */
[-C--:B------:R-:W-:Y:S02]  /*2ca0*/  IADD3 R164, P1, R164, R174.reuse, RZ ;  /* 0x000000aea4a47210 */ /* 0x080fe40007f3e0ff */
[----:B0-----:R-:W-:Y:S02]  /*2cb0*/  IADD3 R120, P5, R32, R174, RZ ;  /* 0x000000ae20787210 */ /* 0x001fe40007fbe0ff */
[-C--:B------:R-:W-:Y:S02]  /*2cc0*/  LEA.HI.X.SX32 R159, R33, R175.reuse, 0x1, P4 ;  /* 0x000000af219f7211 */ /* 0x080fe400020f0eff */
[-C--:B------:R-:W-:Y:S02]  /*2cd0*/  LEA.HI.X.SX32 R121, R34, R175.reuse, 0x1, P5 ;  /* 0x000000af22797211 */ /* 0x080fe400028f0eff */
[----:B------:R-:W-:-:S02]  /*2ce0*/  LEA.HI.X.SX32 R165, R10, R175, 0x1, P1 ;  /* 0x000000af0aa57211 */ /* 0x000fc400008f0eff */
[-C--:B------:R-:W-:Y:S01]  /*2cf0*/  IADD3 R152, P1, R152, R174.reuse, RZ ;  /* 0x000000ae98987210 */ /* 0x080fe20007f3e0ff */
[----:B------:R0:W-:Y:S01]  /*2d00*/  STL.64 [R1+0x60], R120 ;  /* 0x0000607801007387 */ /* 0x0001e20000100a00 */
[-C--:B------:R-:W-:Y:S02]  /*2d10*/  IADD3 R156, P0, R156, R174.reuse, RZ ;  /* 0x000000ae9c9c7210 */ /* 0x080fe40007f1e0ff */
[-C--:B------:R-:W-:Y:S01]  /*2d20*/  LEA.HI.X.SX32 R153, R11, R175.reuse, 0x1, P1 ;  /* 0x000000af0b997211 */ /* 0x080fe200008f0eff */
[----:B------:R1:W-:Y:S01]  /*2d30*/  STL.64 [R1+0xb0], R122 ;  /* 0x0000b07a01007387 */ /* 0x0003e20000100a00 */
[----:B------:R-:W-:Y:S02]  /*2d40*/  LEA.HI.X.SX32 R157, R9, R175, 0x1, P0 ;  /* 0x000000af099d7211 */ /* 0x000fe400000f0eff */
[----:B------:R-:W-:Y:S02]  /*2d50*/  IADD3 R144, P0, R144, R174, RZ ;  /* 0x000000ae90907210 */ /* 0x000fe40007f1e0ff */
[----:B------:R-:W-:-:S02]  /*2d60*/  MOV R2, 0x3f800000 ;  /* 0x3f80000000027802 */ /* 0x000fc40000000f00 */
[-C--:B------:R-:W-:Y:S02]  /*2d70*/  LEA.HI.X.SX32 R145, R13, R175.reuse, 0x1, P0 ;  /* 0x000000af0d917211 */ /* 0x080fe400000f0eff */
[-C--:B0-----:R-:W-:Y:S02]  /*2d80*/  IADD3 R120, P5, R28, R174.reuse, RZ ;  /* 0x000000ae1c787210 */ /* 0x081fe40007fbe0ff */
[-C--:B-1----:R-:W-:Y:S02]  /*2d90*/  IADD3 R122, P2, R22, R174.reuse, RZ ;  /* 0x000000ae167a7210 */ /* 0x082fe40007f5e0ff */
[-C--:B------:R-:W-:Y:S02]  /*2da0*/  LEA.HI.X.SX32 R121, R30, R175.reuse, 0x1, P5 ;  /* 0x000000af1e797211 */ /* 0x080fe400028f0eff */
[-C--:B------:R-:W-:Y:S02]  /*2db0*/  LEA.HI.X.SX32 R123, R23, R175.reuse, 0x1, P2 ;  /* 0x000000af177b7211 */ /* 0x080fe400010f0eff */
[----:B------:R-:W-:Y:S01]  /*2dc0*/  IADD3 R162, P2, R162, R174, RZ ;  /* 0x000000aea2a27210 */ /* 0x000fe20007f5e0ff */
[----:B------:R0:W-:Y:S03]  /*2dd0*/  STL.64 [R1+0x58], R120 ;  /* 0x0000587801007387 */ /* 0x0001e60000100a00 */
[----:B------:R-:W-:-:S02]  /*2de0*/  LEA.HI.X.SX32 R163, R27, R175, 0x1, P2 ;  /* 0x000000af1ba37211 */ /* 0x000fc400010f0eff */
[----:B------:R-:W-:-:S04]  /*2df0*/  IADD3 R150, P2, R150, R174, RZ ;  /* 0x000000ae96967210 */ /* 0x000fc80007f5e0ff */
[----:B------:R-:W-:Y:S02]  /*2e00*/  LEA.HI.X.SX32 R151, R55, R175, 0x1, P2 ;  /* 0x000000af37977211 */ /* 0x000fe400010f0eff */
[----:B0-----:R-:W-:-:S04]  /*2e10*/  IADD3 R120, P5, R24, R174, RZ ;  /* 0x000000ae18787210 */ /* 0x001fc80007fbe0ff */
[----:B------:R-:W-:-:S05]  /*2e20*/  LEA.HI.X.SX32 R121, R25, R175, 0x1, P5 ;  /* 0x000000af19797211 */ /* 0x000fca00028f0eff */
[----:B------:R0:W-:Y:S04]  /*2e30*/  STL.64 [R1+0xe0], R120 ;  /* 0x0000e07801007387 */ /* 0x0001e80000100a00 */
[----:B------:R-:W-:Y:S01]  /*2e40*/  STL.64 [R1+0xd0], R124 ;  /* 0x0000d07c01007387 */ /* 0x000fe20000100a00 */
[----:B0-----:R-:W-:-:S04]  /*2e50*/  IADD3 R120, P5, R20, R174, RZ ;  /* 0x000000ae14787210 */ /* 0x001fc80007fbe0ff */
[----:B------:R-:W-:Y:S02]  /*2e60*/  LEA.HI.X.SX32 R121, R22, R175, 0x1, P5 ;  /* 0x000000af16797211 */ /* 0x000fe400028f0eff */
[----:B------:R-:W-:-:S03]  /*2e70*/  IADD3 R22, P6, R10, R174, RZ ;  /* 0x000000ae0a167210 */ /* 0x000fc60007fde0ff */
[----:B------:R0:W-:Y:S01]  /*2e80*/  STL.64 [R1+0x50], R120 ;  /* 0x0000507801007387 */ /* 0x0001e20000100a00 */
[-C--:B------:R-:W-:Y:S02]  /*2e90*/  LEA.HI.X.SX32 R23, R12, R175.reuse, 0x1, P6 ;  /* 0x000000af0c177211 */ /* 0x080fe400030f0eff */
[-C--:B------:R-:W-:Y:S01]  /*2ea0*/  IADD3 R16, P6, R3, R174.reuse, RZ ;  /* 0x000000ae03107210 */ /* 0x080fe20007fde0ff */
[----:B------:R-:W-:Y:S01]  /*2eb0*/  STL.64 [R1+0xa8], R122 ;  /* 0x0000a87a01007387 */ /* 0x000fe20000100a00 */
[-C--:B0-----:R-:W-:Y:S02]  /*2ec0*/  IADD3 R120, P5, R17, R174.reuse, RZ ;  /* 0x000000ae11787210 */ /* 0x081fe40007fbe0ff */
[-C--:B------:R-:W-:Y:S02]  /*2ed0*/  LEA.HI.X.SX32 R17, R29, R175.reuse, 0x1, P6 ;  /* 0x000000af1d117211 */ /* 0x080fe400030f0eff */
[----:B------:R-:W-:Y:S02]  /*2ee0*/  LEA.HI.X.SX32 R121, R18, R175, 0x1, P5 ;  /* 0x000000af12797211 */ /* 0x000fe400028f0eff */
[----:B------:R-:W-:-:S02]  /*2ef0*/  IADD3 R20, P6, R5, R174, RZ ;  /* 0x000000ae05147210 */ /* 0x000fc40007fde0ff */
[-C--:B------:R-:W-:Y:S01]  /*2f00*/  IADD3 R18, P3, R6, R174.reuse, RZ ;  /* 0x000000ae06127210 */ /* 0x080fe20007f7e0ff */
[----:B------:R0:W-:Y:S03]  /*2f10*/  STL.64 [R1+0x48], R120 ;  /* 0x0000487801007387 */ /* 0x0001e60000100a00 */
[----:B------:R-:W-:Y:S02]  /*2f20*/  LEA.HI.X.SX32 R19, R5, R175, 0x1, P3 ;  /* 0x000000af05137211 */ /* 0x000fe400018f0eff */
[----:B------:R-:W-:-:S04]  /*2f30*/  IADD3 R146, P3, R146, R174, RZ ;  /* 0x000000ae92927210 */ /* 0x000fc80007f7e0ff */
[----:B------:R-:W-:Y:S02]  /*2f40*/  LEA.HI.X.SX32 R147, R59, R175, 0x1, P3 ;  /* 0x000000af3b937211 */ /* 0x000fe400018f0eff */
[----:B0-----:R-:W-:-:S04]  /*2f50*/  IADD3 R120, P5, R12, R174, RZ ;  /* 0x000000ae0c787210 */ /* 0x001fc80007fbe0ff */
[-C--:B------:R-:W-:Y:S02]  /*2f60*/  LEA.HI.X.SX32 R121, R21, R175.reuse, 0x1, P5 ;  /* 0x000000af15797211 */ /* 0x080fe400028f0eff */
[-C--:B------:R-:W-:Y:S02]  /*2f70*/  LEA.HI.X.SX32 R21, R38, R175.reuse, 0x1, P6 ;  /* 0x000000af26157211 */ /* 0x080fe400030f0eff */
[-C--:B------:R-:W-:Y:S01]  /*2f80*/  IADD3 R154, P5, R154, R174.reuse, RZ ;  /* 0x000000ae9a9a7210 */ /* 0x080fe20007fbe0ff */
[----:B------:R-:W-:Y:S01]  /*2f90*/  STL.64 [R1+0xa0], R120 ;  /* 0x0000a07801007387 */ /* 0x000fe20000100a00 */
[-C--:B------:R-:W-:Y:S02]  /*2fa0*/  IADD3 R148, P6, R148, R174.reuse, RZ ;  /* 0x000000ae94947210 */ /* 0x080fe40007fde0ff */
[----:B------:R-:W-:Y:S01]  /*2fb0*/  LEA.HI.X.SX32 R155, R47, R175, 0x1, P5 ;  /* 0x000000af2f9b7211 */ /* 0x000fe200028f0eff */
[----:B------:R-:W-:Y:S01]  /*2fc0*/  STL.64 [R1+0x40], R22 ;  /* 0x0000401601007387 */ /* 0x000fe20000100a00 */
[----:B------:R-:W-:-:S02]  /*2fd0*/  IADD3 R142, P5, R142, R174, RZ ;  /* 0x000000ae8e8e7210 */ /* 0x000fc40007fbe0ff */
[-C--:B------:R-:W-:Y:S01]  /*2fe0*/  LEA.HI.X.SX32 R149, R14, R175.reuse, 0x1, P6 ;  /* 0x000000af0e957211 */ /* 0x080fe200030f0eff */
[----:B------:R0:W-:Y:S01]  /*2ff0*/  STL.64 [R1+0x38], R16 ;  /* 0x0000381001007387 */ /* 0x0001e20000100a00 */
[----:B------:R-:W-:-:S03]  /*3000*/  LEA.HI.X.SX32 R143, R57, R175, 0x1, P5 ;  /* 0x000000af398f7211 */ /* 0x000fc600028f0eff */
[----:B------:R-:W-:Y:S01]  /*3010*/  STL.64 [R1+0xc8], R20 ;  /* 0x0000c81401007387 */ /* 0x000fe20000100a00 */
[----:B0-----:R-:W-:-:S04]  /*3020*/  IADD3 R16, P4, R9, R174, RZ ;  /* 0x000000ae09107210 */ /* 0x001fc80007f9e0ff */
[----:B------:R-:W-:-:S05]  /*3030*/  LEA.HI.X.SX32 R17, R6, R175, 0x1, P4 ;  /* 0x000000af06117211 */ /* 0x000fca00020f0eff */
[----:B------:R0:W-:Y:S04]  /*3040*/  STL.64 [R1+0x30], R16 ;  /* 0x0000301001007387 */ /* 0x0001e80000100a00 */
[----:B------:R1:W-:Y:S01]  /*3050*/  STL.64 [R1+0x98], R18 ;  /* 0x0000981201007387 */ /* 0x0003e20000100a00 */
[----:B0-----:R-:W-:-:S04]  /*3060*/  IADD3 R16, P4, R11, R174, RZ ;  /* 0x000000ae0b107210 */ /* 0x001fc80007f9e0ff */
[-C--:B------:R-:W-:Y:S02]  /*3070*/  LEA.HI.X.SX32 R17, R51, R175.reuse, 0x1, P4 ;  /* 0x000000af33117211 */ /* 0x080fe400020f0eff */
[-C--:B------:R-:W-:Y:S02]  /*3080*/  IADD3 R20, P4, R15, R174.reuse, RZ ;  /* 0x000000ae0f147210 */ /* 0x080fe40007f9e0ff */
[----:B-1----:R-:W-:Y:S01]  /*3090*/  IADD3 R18, P1, R14, R174, RZ ;  /* 0x000000ae0e127210 */ /* 0x002fe20007f3e0ff */
[----:B------:R0:W-:Y:S01]  /*30a0*/  STL.64 [R1+0x28], R16 ;  /* 0x0000281001007387 */ /* 0x0001e20000100a00 */
[-C--:B------:R-:W-:Y:S02]  /*30b0*/  LEA.HI.X.SX32 R21, R61, R175.reuse, 0x1, P4 ;  /* 0x000000af3d157211 */ /* 0x080fe400020f0eff */
[----:B------:R-:W-:-:S03]  /*30c0*/  LEA.HI.X.SX32 R19, R15, R175, 0x1, P1 ;  /* 0x000000af0f137211 */ /* 0x000fc600008f0eff */
[----:B------:R1:W-:Y:S04]  /*30d0*/  STL.64 [R1+0x90], R20 ;  /* 0x0000901401007387 */ /* 0x0003e80000100a00 */
[----:B------:R1:W-:Y:S01]  /*30e0*/  STL.64 [R1+0x20], R18 ;  /* 0x0000201201007387 */ /* 0x0003e20000100a00 */
[----:B0-----:R-:W-:-:S04]  /*30f0*/  IADD3 R16, P2, R13, R174, RZ ;  /* 0x000000ae0d107210 */ /* 0x001fc80007f5e0ff */
[----:B------:R-:W-:-:S05]  /*3100*/  LEA.HI.X.SX32 R17, R60, R175, 0x1, P2 ;  /* 0x000000af3c117211 */ /* 0x000fca00010f0eff */
[----:B------:R1:W-:Y:S04]  /*3110*/  STL.64 [R1+0x18], R16 ;  /* 0x0000181001007387 */ /* 0x0003e80000100a00 */
.L_x_1:
[----:B------:R-:W2:Y:S04]  /*3120*/  LDL.64 R12, [R1+0x2d8] ;  /* 0x0002d800010c7983 */ /* 0x000ea80000100a00 */
[----:B------:R-:W3:Y:S04]  /*3130*/  LDL.64 R10, [R1+0x2d0] ;  /* 0x0002d000010a7983 */ /* 0x000ee80000100a00 */
[----:B-1----:R-:W4:Y:S04]  /*3140*/  LDL.64 R16, [R1+0x2e8] ;  /* 0x0002e80001107983 */ /* 0x002f280000100a00 */
[----:B------:R-:W5:Y:S04]  /*3150*/  LDL.64 R130, [R1+0x2c8] ;  /* 0x0002c80001827983 */ /* 0x000f680000100a00 */
        /* <DEDUP_REMOVED lines=18> */
[----:B------:R-:W5:Y:S01]  /*3280*/  LDL.64 R212, [R1+0x120] ;  /* 0x0001200001d47983 */ /* 0x000f620000100a00 */
[----:B------:R-:W-:Y:S01]  /*3290*/  UMOV UR17, 0x40000040 ;  /* 0x4000004000117882 */ /* 0x000fe20000000000 */
[----:B------:R-:W0:Y:S02]  /*32a0*/  LDC R178, c[0x0][0x268] ;  /* 0x00009a00ffb27b82 */ /* 0x000e240000000800 */
        /* <DEDUP_REMOVED lines=9> */
[----:B--2---:R-:W-:-:S04]  /*3340*/  IMAD.WIDE R12, R4, 0x2, R12 ;  /* 0x00000002040c7825 */ /* 0x004fc800078e020c */
[C---:B---3--:R-:W-:Y:S01]  /*3350*/  IMAD.WIDE R10, R4.reuse, 0x2, R10 ;  /* 0x00000002040a7825 */ /* 0x048fe200078e020a */
[----:B------:R5:W2:Y:S03]  /*3360*/  LDG.E.U16 R6, desc[UR14][R12.64] ;  /* 0x0000000e0c067981 */ /* 0x000aa6000c1e1500 */
[C---:B----4-:R-:W-:Y:S01]  /*3370*/  IMAD.WIDE R16, R4.reuse, 0x2, R16 ;  /* 0x0000000204107825 */ /* 0x050fe200078e0210 */
[----:B------:R1:W3:Y:S04]  /*3380*/  LDG.E.U16 R9, desc[UR14][R10.64] ;  /* 0x0000000e0a097981 */ /* 0x0002e8000c1e1500 */
[----:B------:R4:W2:Y:S01]  /*3390*/  LDG.E.U16 R3, desc[UR14][R16.64] ;  /* 0x0000000e10037981 */ /* 0x0008a2000c1e1500 */
[----:B-----5:R-:W-:-:S03]  /*33a0*/  IMAD.WIDE R12, R4, 0x2, R128 ;  /* 0x00000002040c7825 */ /* 0x020fc600078e0280 */
[----:B------:R-:W5:Y:S01]  /*33b0*/  LDL.64 R128, [R1+0x250] ;  /* 0x0002500001807983 */ /* 0x000f620000100a00 */
[----:B-1----:R-:W-:-:S03]  /*33c0*/  IMAD.WIDE R10, R4, 0x2, R130 ;  /* 0x00000002040a7825 */ /* 0x002fc600078e0282 */
[----:B------:R-:W3:Y:S01]  /*33d0*/  LDL.64 R130, [R1+0x260] ;  /* 0x0002600001827983 */ /* 0x000ee20000100a00 */
[----:B------:R-:W-:-:S03]  /*33e0*/  IMAD.WIDE R14, R4, 0x2, R14 ;  /* 0x00000002040e7825 */ /* 0x000fc600078e020e */
[----:B------:R-:W2:Y:S01]  /*33f0*/  LDG.E.U16 R10, desc[UR14][R10.64] ;  /* 0x0000000e0a0a7981 */ /* 0x000ea2000c1e1500 */
[----:B------:R-:W-:-:S03]  /*3400*/  IMAD.WIDE R18, R4, 0x2, R18 ;  /* 0x0000000204127825 */ /* 0x000fc600078e0212 */
[----:B------:R-:W2:Y:S01]  /*3410*/  LDG.E.U16 R12, desc[UR14][R12.64] ;  /* 0x0000000e0c0c7981 */ /* 0x000ea2000c1e1500 */
[----:B----4-:R-:W-:-:S03]  /*3420*/  IMAD.WIDE R16, R4, 0x2, R126 ;  /* 0x0000000204107825 */ /* 0x010fc600078e027e */
[----:B------:R1:W4:Y:S04]  /*3430*/  LDG.E.U16 R5, desc[UR14][R14.64] ;  /* 0x0000000e0e057981 */ /* 0x000328000c1e1500 */
[----:B------:R0:W4:Y:S04]  /*3440*/  LDG.E.U16 R11, desc[UR14][R18.64] ;  /* 0x0000000e120b7981 */ /* 0x000128000c1e1500 */
[----:B------:R0:W4:Y:S01]  /*3450*/  LDG.E.U16 R13, desc[UR14][R16.64] ;  /* 0x0000000e100d7981 */ /* 0x000122000c1e1500 */
[----:B-1----:R-:W-:-:S03]  /*3460*/  IMAD.WIDE R14, R4, 0x2, R124 ;  /* 0x00000002040e7825 */ /* 0x002fc600078e027c */
[----:B------:R-:W2:Y:S01]  /*3470*/  LDL.64 R126, [R1+0x248] ;  /* 0x00024800017e7983 */ /* 0x000ea20000100a00 */
[----:B0-----:R-:W-:-:S03]  /*3480*/  IMAD.WIDE R18, R4, 0x2, R120 ;  /* 0x0000000204127825 */ /* 0x001fc600078e0278 */
[----:B------:R-:W4:Y:S01]  /*3490*/  LDL.64 R124, [R1+0x240] ;  /* 0x00024000017c7983 */ /* 0x000f220000100a00 */
[----:B------:R-:W-:-:S03]  /*34a0*/  IMAD.WIDE R16, R4, 0x2, R122 ;  /* 0x0000000204107825 */ /* 0x000fc600078e027a */
[----:B------:R-:W4:Y:S04]  /*34b0*/  LDL.64 R122, [R1+0x238] ;  /* 0x00023800017a7983 */ /* 0x000f280000100a00 */
[----:B------:R-:W4:Y:S01]  /*34c0*/  LDL.64 R120, [R1+0x230] ;  /* 0x0002300001787983 */ /* 0x000f220000100a00 */
[----:B------:R-:W-:-:S03]  /*34d0*/  IMAD.WIDE R22, R4, 0x2, R22 ;  /* 0x0000000204167825 */ /* 0x000fc600078e0216 */
[----:B------:R-:W4:Y:S01]  /*34e0*/  LDG.E.U16 R16, desc[UR14][R16.64] ;  /* 0x0000000e10107981 */ /* 0x000f22000c1e1500 */
[----:B------:R-:W-:-:S03]  /*34f0*/  IMAD.WIDE R20, R4, 0x2, R20 ;  /* 0x0000000204147825 */ /* 0x000fc600078e0214 */
[----:B------:R-:W4:Y:S01]  /*3500*/  LDG.E.U16 R18, desc[UR14][R18.64] ;  /* 0x0000000e12127981 */ /* 0x000f22000c1e1500 */
[----:B------:R-:W-:-:S03]  /*3510*/  IMAD.WIDE R24, R4, 0x2, R140 ;  /* 0x0000000204187825 */ /* 0x000fc600078e028c */
[----:B------:R-:W4:Y:S01]  /*3520*/  LDL.64 R140, [R1+0x228] ;  /* 0x00022800018c7983 */ /* 0x000f220000100a00 */
[----:B------:R-:W-:-:S03]  /*3530*/  IMAD.WIDE R28, R4, 0x2, R136 ;  /* 0x00000002041c7825 */ /* 0x000fc600078e0288 */
[----:B------:R0:W4:Y:S04]  /*3540*/  LDG.E.U16 R17, desc[UR14][R22.64] ;  /* 0x0000000e16117981 */ /* 0x000128000c1e1500 */
[----:B------:R1:W4:Y:S04]  /*3550*/  LDG.E.U16 R19, desc[UR14][R20.64] ;  /* 0x0000000e14137981 */ /* 0x000328000c1e1500 */
[----:B------:R-:W4:Y:S01]  /*3560*/  LDL.64 R136, [R1+0x218] ;  /* 0x0002180001887983 */ /* 0x000f220000100a00 */
[----:B0-----:R-:W-:-:S03]  /*3570*/  IMAD.WIDE R22, R4, 0x2, R132 ;  /* 0x0000000204167825 */ /* 0x001fc600078e0284 */
[----:B------:R-:W4:Y:S01]  /*3580*/  LDL.64 R132, [R1+0x210] ;  /* 0x0002100001847983 */ /* 0x000f220000100a00 */
[----:B-1----:R-:W-:-:S03]  /*3590*/  IMAD.WIDE R20, R4, 0x2, R138 ;  /* 0x0000000204147825 */ /* 0x002fc600078e028a */
[----:B------:R-:W4:Y:S04]  /*35a0*/  LDL.64 R138, [R1+0x220] ;  /* 0x00022000018a7983 */ /* 0x000f280000100a00 */
[----:B------:R-:W4:Y:S04]  /*35b0*/  LDG.E.U16 R14, desc[UR14][R14.64] ;  /* 0x0000000e0e0e7981 */ /* 0x000f28000c1e1500 */
[----:B------:R-:W4:Y:S04]  /*35c0*/  LDG.E.U16 R20, desc[UR14][R20.64] ;  /* 0x0000000e14147981 */ /* 0x000f28000c1e1500 */
[----:B------:R-:W4:Y:S04]  /*35d0*/  LDG.E.U16 R22, desc[UR14][R22.64] ;  /* 0x0000000e16167981 */ /* 0x000f28000c1e1500 */
[----:B------:R0:W4:Y:S04]  /*35e0*/  LDG.E.U16 R15, desc[UR14][R24.64] ;  /* 0x0000000e180f7981 */ /* 0x000128000c1e1500 */
[----:B------:R-:W4:Y:S01]  /*35f0*/  LDG.E.U16 R21, desc[UR14][R28.64] ;  /* 0x0000000e1c157981 */ /* 0x000f22000c1e1500 */
[----:B0-----:R-:W-:-:S03]  /*3600*/  IMAD.WIDE R24, R4, 0x2, R202 ;  /* 0x0000000204187825 */ /* 0x001fc600078e02ca */
[----:B------:R-:W4:Y:S04]  /*3610*/  LDL.64 R202, [R1+0x1e0] ;  /* 0x0001e00001ca7983 */ /* 0x000f280000100a00 */
[----:B------:R-:W4:Y:S01]  /*3620*/  LDG.E.U16 R24, desc[UR14][R24.64] ;  /* 0x0000000e18187981 */ /* 0x000f22000c1e1500 */
[----:B-----5:R-:W-:-:S03]  /*3630*/  IMAD.WIDE R34, R4, 0x2, R128 ;  /* 0x0000000204227825 */ /* 0x020fc600078e0280 */
[----:B------:R-:W5:Y:S01]  /*3640*/  LDL.64 R128, [R1+0x1e8] ;  /* 0x0001e80001807983 */ /* 0x000f620000100a00 */
[----:B---3--:R-:W-:-:S03]  /*3650*/  IMAD.WIDE R26, R4, 0x2, R130 ;  /* 0x00000002041a7825 */ /* 0x008fc600078e0282 */
[----:B------:R-:W3:Y:S04]  /*3660*/  LDL.64 R130, [R1+0x208] ;  /* 0x0002080001827983 */ /* 0x000ee80000100a00 */
[----:B------:R2:W3:Y:S01]  /*3670*/  LDG.E.U16 R23, desc[UR14][R26.64] ;  /* 0x0000000e1a177981 */ /* 0x0004e2000c1e1500 */
[----:B------:R-:W-:-:S03]  /*3680*/  IMAD.WIDE R44, R4, 0x2, R208 ;  /* 0x00000002042c7825 */ /* 0x000fc600078e02d0 */
[----:B------:R-:W3:Y:S01]  /*3690*/  LDG.E.U16 R25, desc[UR14][R34.64] ;  /* 0x0000000e22197981 */ /* 0x000ee2000c1e1500 */
[----:B------:R-:W-:-:S03]  /*36a0*/  IMAD.WIDE R42, R4, 0x2, R204 ;  /* 0x00000002042a7825 */ /* 0x000fc600078e02cc */
[----:B------:R-:W3:Y:S04]  /*36b0*/  LDL.64 R208, [R1+0x100] ;  /* 0x0001000001d07983 */ /* 0x000ee80000100a00 */
[----:B------:R-:W3:Y:S01]  /*36c0*/  LDL.64 R204, [R1+0x198] ;  /* 0x0001980001cc7983 */ /* 0x000ee20000100a00 */
[----:B--2---:R-:W-:-:S03]  /*36d0*/  IMAD.WIDE R26, R4, 0x2, R126 ;  /* 0x00000002041a7825 */ /* 0x004fc600078e027e */
[----:B------:R-:W2:Y:S01]  /*36e0*/  LDL.64 R126, [R1+0x1d8] ;  /* 0x0001d800017e7983 */ /* 0x000ea20000100a00 */
[----:B----4-:R-:W-:-:S03]  /*36f0*/  IMAD.WIDE R32, R4, 0x2, R124 ;  /* 0x0000000204207825 */ /* 0x010fc600078e027c */
[----:B------:R-:W4:Y:S01]  /*3700*/  LDL.64 R124, [R1+0x1d0] ;  /* 0x0001d000017c7983 */ /* 0x000f220000100a00 */
[----:B------:R-:W-:-:S03]  /*3710*/  IMAD.WIDE R28, R4, 0x2, R122 ;  /* 0x00000002041c7825 */ /* 0x000fc600078e027a */
[----:B------:R-:W2:Y:S01]  /*3720*/  LDL.64 R122, [R1+0x1c8] ;  /* 0x0001c800017a7983 */ /* 0x000ea20000100a00 */
[----:B------:R-:W-:-:S03]  /*3730*/  IMAD.WIDE R30, R4, 0x2, R120 ;  /* 0x00000002041e7825 */ /* 0x000fc600078e0278 */
[----:B------:R-:W2:Y:S04]  /*3740*/  LDL.64 R120, [R1+0x1c0] ;  /* 0x0001c00001787983 */ /* 0x000ea80000100a00 */
[----:B------:R-:W2:Y:S04]  /*3750*/  LDG.E.U16 R26, desc[UR14][R26.64] ;  /* 0x0000000e1a1a7981 */ /* 0x000ea8000c1e1500 */
[----:B------:R-:W2:Y:S04]  /*3760*/  LDG.E.U16 R28, desc[UR14][R28.64] ;  /* 0x0000000e1c1c7981 */ /* 0x000ea8000c1e1500 */
[----:B------:R0:W2:Y:S04]  /*3770*/  LDG.E.U16 R27, desc[UR14][R32.64] ;  /* 0x0000000e201b7981 */ /* 0x0000a8000c1e1500 */
[----:B------:R1:W2:Y:S01]  /*3780*/  LDG.E.U16 R29, desc[UR14][R30.64] ;  /* 0x0000000e1e1d7981 */ /* 0x0002a2000c1e1500 */
[----:B0-----:R-:W-:-:S03]  /*3790*/  IMAD.WIDE R32, R4, 0x2, R136 ;  /* 0x0000000204207825 */ /* 0x001fc600078e0288 */
[----:B------:R-:W2:Y:S01]  /*37a0*/  LDL.64 R136, [R1+0x168] ;  /* 0x0001680001887983 */ /* 0x000ea20000100a00 */
[----:B-1----:R-:W-:-:S03]  /*37b0*/  IMAD.WIDE R30, R4, 0x2, R140 ;  /* 0x00000002041e7825 */ /* 0x002fc600078e028c */
[----:B------:R-:W2:Y:S01]  /*37c0*/  LDG.E.U16 R32, desc[UR14][R32.64] ;  /* 0x0000000e20207981 */ /* 0x000ea2000c1e1500 */
[----:B------:R-:W-:-:S03]  /*37d0*/  IMAD.WIDE R38, R4, 0x2, R138 ;  /* 0x0000000204267825 */ /* 0x000fc600078e028a */
[----:B------:R-:W2:Y:S01]  /*37e0*/  LDG.E.U16 R30, desc[UR14][R30.64] ;  /* 0x0000000e1e1e7981 */ /* 0x000ea2000c1e1500 */
[----:B------:R-:W-:-:S03]  /*37f0*/  IMAD.WIDE R36, R4, 0x2, R132 ;  /* 0x0000000204247825 */ /* 0x000fc600078e0284 */
[----:B------:R-:W2:Y:S04]  /*3800*/  LDL.64 R140, [R1+0x1a8] ;  /* 0x0001a800018c7983 */ /* 0x000ea80000100a00 */
[----:B------:R0:W2:Y:S04]  /*3810*/  LDG.E.U16 R33, desc[UR14][R36.64] ;  /* 0x0000000e24217981 */ /* 0x0000a8000c1e1500 */
[----:B------:R5:W2:Y:S04]  /*3820*/  LDG.E.U16 R31, desc[UR14][R38.64] ;  /* 0x0000000e261f7981 */ /* 0x000aa8000c1e1500 */
[----:B------:R-:W2:Y:S01]  /*3830*/  LDL.64 R138, [R1+0x188] ;  /* 0x00018800018a7983 */ /* 0x000ea20000100a00 */
[----:B0-----:R-:W-:-:S03]  /*3840*/  IMAD.WIDE R36, R4, 0x2, R206 ;  /* 0x0000000204247825 */ /* 0x001fc600078e02ce */
[----:B------:R-:W2:Y:S01]  /*3850*/  LDL.64 R132, [R1+0x148] ;  /* 0x0001480001847983 */ /* 0x000ea20000100a00 */
[----:B------:R-:W-:-:S03]  /*3860*/  IMAD.WIDE R40, R4, 0x2, R202 ;  /* 0x0000000204287825 */ /* 0x000fc600078e02ca */
[----:B------:R-:W2:Y:S04]  /*3870*/  LDG.E.U16 R36, desc[UR14][R36.64] ;  /* 0x0000000e24247981 */ /* 0x000ea8000c1e1500 */
[----:B------:R-:W2:Y:S04]  /*3880*/  LDL.64 R206, [R1+0x1b0] ;  /* 0x0001b00001ce7983 */ /* 0x000ea80000100a00 */
[----:B------:R-:W2:Y:S04]  /*3890*/  LDL.64 R202, [R1+0x178] ;  /* 0x0001780001ca7983 */ /* 0x000ea80000100a00 */
[----:B------:R-:W2:Y:S01]  /*38a0*/  LDG.E.U16 R37, desc[UR14][R42.64] ;  /* 0x0000000e2a257981 */ /* 0x000ea2000c1e1500 */
[----:B-----5:R-:W-:-:S03]  /*38b0*/  IMAD.WIDE R38, R4, 0x2, R128 ;  /* 0x0000000204267825 */ /* 0x020fc600078e0280 */
[----:B------:R-:W5:Y:S01]  /*38c0*/  LDL.64 R128, [R1+0x108] ;  /* 0x0001080001807983 */ /* 0x000f620000100a00 */
[----:B---3--:R-:W-:-:S03]  /*38d0*/  IMAD.WIDE R34, R4, 0x2, R130 ;  /* 0x0000000204227825 */ /* 0x008fc600078e0282 */
[----:B------:R-:W3:Y:S04]  /*38e0*/  LDL.64 R130, [R1+0x128] ;  /* 0x0001280001827983 */ /* 0x000ee80000100a00 */
[----:B------:R-:W5:Y:S04]  /*38f0*/  LDG.E.U16 R34, desc[UR14][R34.64] ;  /* 0x0000000e22227981 */ /* 0x000f68000c1e1500 */
[----:B------:R-:W5:Y:S04]  /*3900*/  LDG.E.U16 R38, desc[UR14][R38.64] ;  /* 0x0000000e26267981 */ /* 0x000f68000c1e1500 */
[----:B------:R4:W5:Y:S04]  /*3910*/  LDG.E.U16 R35, desc[UR14][R44.64] ;  /* 0x0000000e2c237981 */ /* 0x000968000c1e1500 */
[----:B------:R2:W5:Y:S01]  /*3920*/  LDG.E.U16 R39, desc[UR14][R40.64] ;  /* 0x0000000e28277981 */ /* 0x000562000c1e1500 */
[----:B----4-:R-:W-:-:S03]  /*3930*/  IMAD.WIDE R44, R4, 0x2, R124 ;  /* 0x00000002042c7825 */ /* 0x010fc600078e027c */
[----:B------:R-:W4:Y:S01]  /*3940*/  LDL.64 R124, [R1+0x1a0] ;  /* 0x0001a000017c7983 */ /* 0x000f220000100a00 */
[----:B--2---:R-:W-:-:S03]  /*3950*/  IMAD.WIDE R40, R4, 0x2, R126 ;  /* 0x0000000204287825 */ /* 0x004fc600078e027e */
[----:B------:R-:W2:Y:S01]  /*3960*/  LDL.64 R126, [R1+0x1b8] ;  /* 0x0001b800017e7983 */ /* 0x000ea20000100a00 */
        /* <DEDUP_REMOVED lines=9> */
[----:B------:R-:W2:Y:S04]  /*3a00*/  LDL.64 R136, [R1+0x118] ;  /* 0x0001180001887983 */ /* 0x000ea80000100a00 */
[----:B------:R4:W2:Y:S01]  /*3a10*/  LDG.E.U16 R56, desc[UR14][R44.64] ;  /* 0x0000000e2c387981 */ /* 0x0008a2000c1e1500 */
[----:B------:R-:W-:-:S03]  /*3a20*/  IMAD.WIDE R54, R4, 0x2, R140 ;  /* 0x0000000204367825 */ /* 0x000fc600078e028c */
[----:B------:R-:W2:Y:S04]  /*3a30*/  LDL.64 R140, [R1+0x158] ;  /* 0x00015800018c7983 */ /* 0x000ea80000100a00 */
[----:B------:R-:W2:Y:S01]  /*3a40*/  LDG.E.U16 R54, desc[UR14][R54.64] ;  /* 0x0000000e36367981 */ /* 0x000ea2000c1e1500 */
[----:B-1----:R-:W-:-:S03]  /*3a50*/  IMAD.WIDE R42, R4, 0x2, R138 ;  /* 0x00000002042a7825 */ /* 0x002fc600078e028a */
[----:B------:R-:W2:Y:S01]  /*3a60*/  LDL.64 R138, [R1+0x138] ;  /* 0x00013800018a7983 */ /* 0x000ea20000100a00 */
[----:B------:R-:W-:-:S03]  /*3a70*/  IMAD.WIDE R46, R4, 0x2, R132 ;  /* 0x00000002042e7825 */ /* 0x000fc600078e0284 */
[----:B------:R-:W2:Y:S04]  /*3a80*/  LDL.64 R132, [R1+0xf8] ;  /* 0x0000f80001847983 */ /* 0x000ea80000100a00 */
[----:B------:R2:W2:Y:S04]  /*3a90*/  LDG.E.U16 R55, desc[UR14][R42.64] ;  /* 0x0000000e2a377981 */ /* 0x0004a8000c1e1500 */
[----:B------:R0:W2:Y:S01]  /*3aa0*/  LDG.E.U16 R57, desc[UR14][R46.64] ;  /* 0x0000000e2e397981 */ /* 0x0000a2000c1e1500 */
[----:B---3--:R-:W-:-:S03]  /*3ab0*/  IMAD.WIDE R48, R4, 0x2, R130 ;  /* 0x0000000204307825 */ /* 0x008fc600078e0282 */
[----:B------:R-:W3:Y:S01]  /*3ac0*/  LDL.64 R130, [R1+0x190] ;  /* 0x0001900001827983 */ /* 0x000ee20000100a00 */
[----:B-----5:R-:W-:-:S03]  /*3ad0*/  IMAD.WIDE R50, R4, 0x2, R128 ;  /* 0x0000000204327825 */ /* 0x020fc600078e0280 */
[----:B------:R1:W5:Y:S04]  /*3ae0*/  LDG.E.U16 R58, desc[UR14][R48.64] ;  /* 0x0000000e303a7981 */ /* 0x000368000c1e1500 */
[----:B------:R-:W5:Y:S04]  /*3af0*/  LDL.64 R128, [R1+0x170] ;  /* 0x0001700001807983 */ /* 0x000f680000100a00 */
[----:B------:R1:W5:Y:S01]  /*3b00*/  LDG.E.U16 R59, desc[UR14][R50.64] ;  /* 0x0000000e323b7981 */ /* 0x000362000c1e1500 */
[----:B----4-:R-:W-:-:S03]  /*3b10*/  IMAD.WIDE R44, R4, 0x2, R124 ;  /* 0x00000002042c7825 */ /* 0x010fc600078e027c */
[----:B------:R-:W4:Y:S01]  /*3b20*/  LDL.64 R124, [R1+0x130] ;  /* 0x00013000017c7983 */ /* 0x000f220000100a00 */
[----:B--2---:R-:W-:-:S03]  /*3b30*/  IMAD.WIDE R42, R4, 0x2, R126 ;  /* 0x00000002042a7825 */ /* 0x004fc600078e027e */
[----:B------:R-:W2:Y:S01]  /*3b40*/  LDL.64 R126, [R1+0x150] ;  /* 0x00015000017e7983 */ /* 0x000ea20000100a00 */
[----:B0-----:R-:W-:-:S03]  /*3b50*/  IMAD.WIDE R46, R4, 0x2, R122 ;  /* 0x00000002042e7825 */ /* 0x001fc600078e027a */
[----:B------:R-:W2:Y:S01]  /*3b60*/  LDL.64 R122, [R1+0x110] ;  /* 0x00011000017a7983 */ /* 0x000ea20000100a00 */
[----:B-1----:R-:W-:-:S03]  /*3b70*/  IMAD.WIDE R48, R4, 0x2, R120 ;  /* 0x0000000204307825 */ /* 0x002fc600078e0278 */
[----:B------:R-:W2:Y:S01]  /*3b80*/  LDL.64 R120, [R1+0xf0] ;  /* 0x0000f00001787983 */ /* 0x000ea20000100a00 */
[----:B------:R-:W-:-:S03]  /*3b90*/  IMAD.WIDE R50, R4, 0x2, R216 ;  /* 0x0000000204327825 */ /* 0x000fc600078e02d8 */
[----:B------:R0:W2:Y:S04]  /*3ba0*/  LDG.E.U16 R60, desc[UR14][R42.64] ;  /* 0x0000000e2a3c7981 */ /* 0x0000a8000c1e1500 */
[----:B------:R1:W2:Y:S04]  /*3bb0*/  LDG.E.U16 R61, desc[UR14][R44.64] ;  /* 0x0000000e2c3d7981 */ /* 0x0002a8000c1e1500 */
[----:B------:R1:W2:Y:S01]  /*3bc0*/  LDG.E.U16 R62, desc[UR14][R46.64] ;  /* 0x0000000e2e3e7981 */ /* 0x0002a2000c1e1500 */
[----:B0-----:R-:W-:-:S03]  /*3bd0*/  IMAD.WIDE R42, R4, 0x2, R212 ;  /* 0x00000002042a7825 */ /* 0x001fc600078e02d4 */
[----:B------:R0:W2:Y:S01]  /*3be0*/  LDG.E.U16 R63, desc[UR14][R48.64] ;  /* 0x0000000e303f7981 */ /* 0x0000a2000c1e1500 */
[----:B-1----:R-:W-:-:S03]  /*3bf0*/  IMAD.WIDE R44, R4, 0x2, R208 ;  /* 0x00000002042c7825 */ /* 0x002fc600078e02d0 */
[----:B------:R1:W2:Y:S04]  /*3c00*/  LDG.E.U16 R64, desc[UR14][R50.64] ;  /* 0x0000000e32407981 */ /* 0x0002a8000c1e1500 */
[----:B------:R1:W2:Y:S04]  /*3c10*/  LDG.E.U16 R65, desc[UR14][R42.64] ;  /* 0x0000000e2a417981 */ /* 0x0002a8000c1e1500 */
[----:B------:R1:W2:Y:S01]  /*3c20*/  LDG.E.U16 R66, desc[UR14][R44.64] ;  /* 0x0000000e2c427981 */ /* 0x0002a2000c1e1500 */
[----:B------:R-:W-:-:S03]  /*3c30*/  IMAD.WIDE R46, R4, 0x2, R206 ;  /* 0x00000002042e7825 */ /* 0x000fc600078e02ce */
[----:B------:R-:W2:Y:S01]  /*3c40*/  LDL.64 R206, [R1+0xd0] ;  /* 0x0000d00001ce7983 */ /* 0x000ea20000100a00 */
[----:B0-----:R-:W-:-:S03]  /*3c50*/  IMAD.WIDE R48, R4, 0x2, R204 ;  /* 0x0000000204307825 */ /* 0x001fc600078e02cc */
[----:B------:R0:W2:Y:S01]  /*3c60*/  LDG.E.U16 R67, desc[UR14][R46.64] ;  /* 0x0000000e2e437981 */ /* 0x0000a2000c1e1500 */
[----:B-1----:R-:W-:-:S03]  /*3c70*/  IMAD.WIDE R50, R4, 0x2, R202 ;  /* 0x0000000204327825 */ /* 0x002fc600078e02ca */
[----:B------:R1:W2:Y:S01]  /*3c80*/  LDG.E.U16 R68, desc[UR14][R48.64] ;  /* 0x0000000e30447981 */ /* 0x0002a2000c1e1500 */
[----:B------:R-:W-:-:S03]  /*3c90*/  IMAD.WIDE R42, R4, 0x2, R140 ;  /* 0x00000002042a7825 */ /* 0x000fc600078e028c */
[----:B------:R3:W2:Y:S01]  /*3ca0*/  LDG.E.U16 R69, desc[UR14][R50.64] ;  /* 0x0000000e32457981 */ /* 0x0006a2000c1e1500 */
[----:B------:R-:W-:-:S03]  /*3cb0*/  IMAD.WIDE R44, R4, 0x2, R138 ;  /* 0x00000002042c7825 */ /* 0x000fc600078e028a */
[----:B------:R5:W2:Y:S01]  /*3cc0*/  LDG.E.U16 R70, desc[UR14][R42.64] ;  /* 0x0000000e2a467981 */ /* 0x000aa2000c1e1500 */
[----:B0-----:R-:W-:-:S03]  /*3cd0*/  IMAD.WIDE R46, R4, 0x2, R136 ;  /* 0x00000002042e7825 */ /* 0x001fc600078e0288 */
[----:B------:R-:W2:Y:S01]  /*3ce0*/  LDG.E.U16 R71, desc[UR14][R44.64] ;  /* 0x0000000e2c477981 */ /* 0x000ea2000c1e1500 */
[----:B-1----:R-:W-:-:S03]  /*3cf0*/  IMAD.WIDE R48, R4, 0x2, R132 ;  /* 0x0000000204307825 */ /* 0x002fc600078e0284 */
[----:B------:R4:W2:Y:S04]  /*3d00*/  LDG.E.U16 R72, desc[UR14][R46.64] ;  /* 0x0000000e2e487981 */ /* 0x0008a8000c1e1500 */
[----:B------:R0:W2:Y:S01]  /*3d10*/  LDG.E.U16 R73, desc[UR14][R48.64] ;  /* 0x0000000e30497981 */ /* 0x0000a2000c1e1500 */
[----:B------:R-:W1:Y:S03]  /*3d20*/  S2R R133, SR_TID.X ;  /* 0x0000000000857919 */ /* 0x000e660000002100 */
[----:B------:R-:W2:Y:S04]  /*3d30*/  LDL.64 R136, [R1+0xe0] ;  /* 0x0000e00001887983 */ /* 0x000ea80000100a00 */
[----:B------:R-:W2:Y:S04]  /*3d40*/  LDL.64 R202, [R1+0xc8] ;  /* 0x0000c80001ca7983 */ /* 0x000ea80000100a00 */
[----:B------:R-:W2:Y:S04]  /*3d50*/  LDL.64 R204, [R1+0xb0] ;  /* 0x0000b00001cc7983 */ /* 0x000ea80000100a00 */
[----:B------:R-:W2:Y:S04]  /*3d60*/  LDL.64 R208, [R1+0x98] ;  /* 0x0000980001d07983 */ /* 0x000ea80000100a00 */
[----:B------:R-:W2:Y:S04]  /*3d70*/  LDL.64 R212, [R1+0xb8] ;  /* 0x0000b80001d47983 */ /* 0x000ea80000100a00 */
[----:B------:R-:W2:Y:S01]  /*3d80*/  LDL.64 R216, [R1+0xd8] ;  /* 0x0000d80001d87983 */ /* 0x000ea20000100a00 */
[C---:B------:R-:W-:Y:S01]  /*3d90*/  IMAD R182, R178.reuse, 0x20, R174 ;  /* 0x00000020b2b67824 */ /* 0x040fe200078e02ae */
[----:B------:R-:W-:-:S02]  /*3da0*/  LEA R184, R178, R174, 0x6 ;  /* 0x000000aeb2b87211 */ /* 0x000fc400078e30ff */
[----:B------:R-:W2:Y:S01]  /*3db0*/  LDL.64 R140, [R1+0xa0] ;  /* 0x0000a000018c7983 */ /* 0x000ea20000100a00 */
[----:B-1----:R-:W-:-:S03]  /*3dc0*/  LOP3.LUT R132, R133, 0x3f, RZ, 0xc0, !PT ;  /* 0x0000003f85847812 */ /* 0x002fc600078ec0ff */
[----:B------:R-:W2:Y:S02]  /*3dd0*/  LDL.64 R138, [R1+0xa8] ;  /* 0x0000a800018a7983 */ /* 0x000ea40000100a00 */
[----:B------:R-:W-:Y:S02]  /*3de0*/  IMAD.SHL.U32 R132, R132, 0x2, RZ ;  /* 0x0000000284847824 */ /* 0x000fe400078e00ff */
[----:B---3--:R-:W-:-:S05]  /*3df0*/  IMAD.WIDE R50, R4, 0x2, R130 ;  /* 0x0000000204327825 */ /* 0x008fca00078e0282 */
[----:B------:R1:W3:Y:S01]  /*3e00*/  LDG.E.U16 R74, desc[UR14][R50.64] ;  /* 0x0000000e324a7981 */ /* 0x0002e2000c1e1500 */
[----:B-----5:R-:W-:-:S03]  /*3e10*/  IMAD.WIDE R42, R4, 0x2, R128 ;  /* 0x00000002042a7825 */ /* 0x020fc600078e0280 */
[----:B------:R-:W5:Y:S04]  /*3e20*/  LDL.64 R128, [R1+0x48] ;  /* 0x0000480001807983 */ /* 0x000f680000100a00 */
[----:B------:R1:W5:Y:S01]  /*3e30*/  LDG.E.U16 R42, desc[UR14][R42.64] ;  /* 0x0000000e2a2a7981 */ /* 0x000362000c1e1500 */
[----:B----4-:R-:W-:-:S04]  /*3e40*/  IMAD.WIDE R46, R4, 0x2, R124 ;  /* 0x00000002042e7825 */ /* 0x010fc800078e027c */
[----:B--2---:R-:W-:-:S04]  /*3e50*/  IMAD.WIDE R44, R4, 0x2, R126 ;  /* 0x00000002042c7825 */ /* 0x004fc800078e027e */
[C---:B0-----:R-:W-:Y:S01]  /*3e60*/  IMAD.WIDE R48, R4.reuse, 0x2, R122 ;  /* 0x0000000204307825 */ /* 0x041fe200078e027a */
[----:B------:R-:W2:Y:S03]  /*3e70*/  LDG.E.U16 R46, desc[UR14][R46.64] ;  /* 0x0000000e2e2e7981 */ /* 0x000ea6000c1e1500 */
[----:B-1----:R-:W-:Y:S01]  /*3e80*/  IMAD.WIDE R50, R4, 0x2, R120 ;  /* 0x0000000204327825 */ /* 0x002fe200078e0278 */
[----:B------:R0:W4:Y:S04]  /*3e90*/  LDG.E.U16 R44, desc[UR14][R44.64] ;  /* 0x0000000e2c2c7981 */ /* 0x000128000c1e1500 */
[----:B------:R-:W2:Y:S04]  /*3ea0*/  LDG.E.U16 R48, desc[UR14][R48.64] ;  /* 0x0000000e30307981 */ /* 0x000ea8000c1e1500 */
[----:B------:R-:W2:Y:S01]  /*3eb0*/  LDG.E.U16 R50, desc[UR14][R50.64] ;  /* 0x0000000e32327981 */ /* 0x000ea2000c1e1500 */
[----:B------:R-:W0:Y:S03]  /*3ec0*/  S2R R43, SR_TID.X ;  /* 0x00000000002b7919 */ /* 0x000e260000002100 */
[----:B------:R-:W2:Y:S04]  /*3ed0*/  LDL.64 R122, [R1+0x88] ;  /* 0x00008800017a7983 */ /* 0x000ea80000100a00 */
[----:B------:R-:W2:Y:S04]  /*3ee0*/  LDL.64 R126, [R1+0xe8] ;  /* 0x0000e800017e7983 */ /* 0x000ea80000100a00 */
[----:B------:R-:W2:Y:S04]  /*3ef0*/  LDL.64 R120, [R1+0x50] ;  /* 0x0000500001787983 */ /* 0x000ea80000100a00 */
[----:B------:R-:W2:Y:S01]  /*3f00*/  LDL.64 R124, [R1+0xc0] ;  /* 0x0000c000017c7983 */ /* 0x000ea20000100a00 */
[----:B0-----:R-:W-:-:S02]  /*3f10*/  SHF.R.S32.HI R45, RZ, 0x6, R43 ;  /* 0x00000006ff2d7819 */ /* 0x001fc4000001142b */
[----:B------:R-:W-:Y:S02]  /*3f20*/  LOP3.LUT R43, R43, 0x3f, RZ, 0xc0, !PT ;  /* 0x0000003f2b2b7812 */ /* 0x000fe400078ec0ff */
[----:B------:R-:W-:Y:S02]  /*3f30*/  SGXT R45, R45, 0x1 ;  /* 0x000000012d2d781a */ /* 0x000fe40000000200 */
[----:B------:R-:W-:-:S04]  /*3f40*/  SHF.L.U32 R43, R43, 0x1, RZ ;  /* 0x000000012b2b7819 */ /* 0x000fc800000006ff */
[----:B------:R-:W-:Y:S01]  /*3f50*/  LOP3.LUT R43, R43, 0x90, R45, 0x78, !PT ;  /* 0x000000902b2b7812 */ /* 0x000fe200078e782d */
[----:B------:R-:W-:Y:S06]  /*3f60*/  BAR.SYNC.DEFER_BLOCKING 0x0 ;  /* 0x0000000000007b1d */ /* 0x000fec0000010000 */
[----:B------:R0:W-:Y:S04]  /*3f70*/  STS.U16 [R43+UR12], R3 ;  /* 0x000000032b007988 */ /* 0x0001e8000800040c */
        /* <DEDUP_REMOVED lines=16> */
[----:B------:R0:W-:Y:S02]  /*4080*/  STS.U16 [R3+UR12+0x100], R5 ;  /* 0x0001000503007988 */ /* 0x0001e4000800040c */
[----:B0-----:R-:W-:-:S04]  /*4090*/  SHF.R.S32.HI R5, RZ, 0x6, R133 ;  /* 0x00000006ff057819 */ /* 0x001fc80000011485 */
[----:B------:R-:W-:-:S04]  /*40a0*/  SGXT R5, R5, 0x1 ;  /* 0x000000010505781a */ /* 0x000fc80000000200 */
[----:B------:R-:W-:-:S04]  /*40b0*/  LOP3.LUT R5, R132, 0x90, R5, 0x78, !PT ;  /* 0x0000009084057812 */ /* 0x000fc800078e7805 */
[C---:B------:R-:W-:Y:S01]  /*40c0*/  LOP3.LUT R10, R5.reuse, 0x40, RZ, 0x3c, !PT ;  /* 0x00000040050a7812 */ /* 0x040fe200078e3cff */
        /* <DEDUP_REMOVED lines=16> */
[----:B0-----:R-:W-:-:S02]  /*41d0*/  LOP3.LUT R6, R5, 0x60, RZ, 0x3c, !PT ;  /* 0x0000006005067812 */ /* 0x001fc400078e3cff */
[----:B------:R-:W-:-:S05]  /*41e0*/  LOP3.LUT R5, R133, 0x40, RZ, 0xc0, !PT ;  /* 0x0000004085057812 */ /* 0x000fca00078ec0ff */
[----:B------:R-:W-:Y:S02]  /*41f0*/  IMAD R5, R5, 0x80, R132 ;  /* 0x0000008005057824 */ /* 0x000fe400078e0284 */
[C---:B------:R-:W-:Y:S02]  /*4200*/  IMAD.WIDE R132, R7.reuse, 0x2, R206 ;  /* 0x0000000207847825 */ /* 0x040fe400078e02ce */
[----:B------:R-:W2:Y:S04]  /*4210*/  LDL.64 R206, [R1+0x80] ;  /* 0x0000800001ce7983 */ /* 0x000ea80000100a00 */
        /* <DEDUP_REMOVED lines=25> */
[----:B---3--:R-:W-:Y:S04]  /*43b0*/  STS.U16 [R6+UR12+0x2b00], R74 ;  /* 0x002b004a06007988 */ /* 0x008fe8000800040c */
[----:B-----5:R-:W-:Y:S04]  /*43c0*/  STS.U16 [R6+UR12+0x2f00], R42 ;  /* 0x002f002a06007988 */ /* 0x020fe8000800040c */
[----:B----4-:R-:W-:Y:S04]  /*43d0*/  STS.U16 [R6+UR12+0x3300], R44 ;  /* 0x0033002c06007988 */ /* 0x010fe8000800040c */
[----:B--2---:R-:W-:Y:S04]  /*43e0*/  STS.U16 [R6+UR12+0x3700], R46 ;  /* 0x0037002e06007988 */ /* 0x004fe8000800040c */
[----:B------:R-:W-:Y:S04]  /*43f0*/  STS.U16 [R6+UR12+0x3b00], R48 ;  /* 0x003b003006007988 */ /* 0x000fe8000800040c */
[----:B------:R0:W-:Y:S01]  /*4400*/  STS.U16 [R6+UR12+0x3f00], R50 ;  /* 0x003f003206007988 */ /* 0x0001e2000800040c */
[----:B------:R1:W-:Y:S06]  /*4410*/  MEMBAR.ALL.CTA ;  /* 0x0000000000007992 */ /* 0x0003ec0000008000 */
[----:B-1----:R-:W1:Y:S02]  /*4420*/  FENCE.VIEW.ASYNC.S ;  /* 0x00000000000073c6 */ /* 0x002e640000000000 */
[----:B-1----:R-:W-:Y:S06]  /*4430*/  BAR.SYNC.DEFER_BLOCKING 0x0 ;  /* 0x0000000000007b1d */ /* 0x002fec0000010000 */
[----:B0-----:R-:W-:Y:S01]  /*4440*/  WARPGROUP.ARRIVE ;  /* 0x00000000000079c5 */ /* 0x001fe20000000000 */
[C---:B------:R-:W-:Y:S01]  /*4450*/  IMAD.WIDE R12, R7.reuse, 0x2, R122 ;  /* 0x00000002070c7825 */ /* 0x040fe200078e027a */
[----:B------:R-:W-:Y:S01]  /*4460*/  LEA R180, R178, R174, 0x4 ;  /* 0x000000aeb2b47211 */ /* 0x000fe200078e20ff */
[----:B------:R-:W2:Y:S03]  /*4470*/  LDG.E.U16 R20, desc[UR14][R132.64] ;  /* 0x0000000e84147981 */ /* 0x000ea6000c1e1500 */
[----:B------:R-:W-:Y:S01]  /*4480*/  HGMMA.64x128x16.F32.BF16 R24, gdesc[UR16].tnspA, RZ, !UPT ;  /* 0x21e00000101879f0 */ /* 0x000fe2000c7018ff */
[----:B------:R-:W-:-:S04]  /*4490*/  IMAD.WIDE R16, R7, 0x2, R182 ;  /* 0x0000000207107825 */ /* 0x000fc800078e02b6 */
[C---:B------:R-:W-:Y:S01]  /*44a0*/  IMAD.WIDE R14, R7.reuse, 0x2, R126 ;  /* 0x00000002070e7825 */ /* 0x040fe200078e027e */
[----:B------:R0:W3:Y:S04]  /*44b0*/  LDG.E.U16 R9, desc[UR14][R16.64] ;  /* 0x0000000e10097981 */ /* 0x0000e8000c1e1500 */
[----:B------:R1:W4:Y:S01]  /*44c0*/  LDG.E.U16 R126, desc[UR14][R12.64] ;  /* 0x0000000e0c7e7981 */ /* 0x000322000c1e1500 */
[----:B------:R-:W-:-:S03]  /*44d0*/  IMAD.WIDE R10, R7, 0x2, R120 ;  /* 0x00000002070a7825 */ /* 0x000fc600078e0278 */
[----:B------:R-:W5:Y:S01]  /*44e0*/  LDG.E.U16 R127, desc[UR14][R14.64] ;  /* 0x0000000e0e7f7981 */ /* 0x000f62000c1e1500 */
[----:B0-----:R-:W-:-:S04]  /*44f0*/  IMAD.WIDE R16, R7, 0x2, R128 ;  /* 0x0000000207107825 */ /* 0x001fc800078e0280 */
[----:B-1----:R-:W-:-:S04]  /*4500*/  IMAD.WIDE R12, R7, 0x2, R184 ;  /* 0x00000002070c7825 */ /* 0x002fc800078e02b8 */
[C---:B------:R-:W-:Y:S01]  /*4510*/  IMAD.WIDE R128, R7.reuse, 0x2, R188 ;  /* 0x0000000207807825 */ /* 0x040fe200078e02bc */
[----:B------:R0:W2:Y:S05]  /*4520*/  LDG.E.U16 R120, desc[UR14][R12.64] ;  /* 0x0000000e0c787981 */ /* 0x0000aa000c1e1500 */
[----:B------:R-:W4:Y:S01]  /*4530*/  LDG.E.U16 R128, desc[UR14][R128.64] ;  /* 0x0000000e80807981 */ /* 0x000f22000c1e1500 */
[----:B0-----:R-:W-:-:S05]  /*4540*/  IMAD.WIDE R12, R7, 0x2, R154 ;  /* 0x00000002070c7825 */ /* 0x001fca00078e029a */
[----:B------:R0:W4:Y:S01]  /*4550*/  LDG.E.U16 R129, desc[UR14][R12.64] ;  /* 0x0000000e0c817981 */ /* 0x000122000c1e1500 */
[----:B------:R-:W-:-:S04]  /*4560*/  IMAD.WIDE R122, R7, 0x2, R210 ;  /* 0x00000002077a7825 */ /* 0x000fc800078e02d2 */
[C---:B------:R-:W-:Y:S02]  /*4570*/  IMAD.WIDE R14, R7.reuse, 0x2, R156 ;  /* 0x00000002070e7825 */ /* 0x040fe400078e029c */
[----:B------:R-:W5:Y:S02]  /*4580*/  LDG.E.U16 R122, desc[UR14][R122.64] ;  /* 0x0000000e7a7a7981 */ /* 0x000f64000c1e1500 */
[----:B0-----:R-:W-:Y:S02]  /*4590*/  IMAD.WIDE R12, R7, 0x2, R136 ;  /* 0x00000002070c7825 */ /* 0x001fe400078e0288 */
[----:B------:R-:W4:Y:S04]  /*45a0*/  LDG.E.U16 R121, desc[UR14][R14.64] ;  /* 0x0000000e0e797981 */ /* 0x000f28000c1e1500 */
[----:B------:R0:W4:Y:S01]  /*45b0*/  LDG.E.U16 R137, desc[UR14][R12.64] ;  /* 0x0000000e0c897981 */ /* 0x000122000c1e1500 */
[----:B------:R-:W-:-:S02]  /*45c0*/  IMAD R186, R178, 0x42, R174 ;  /* 0x00000042b2ba7824 */ /* 0x000fc400078e02ae */
[C---:B------:R-:W-:Y:S01]  /*45d0*/  IMAD.WIDE R124, R7.reuse, 0x2, R124 ;  /* 0x00000002077c7825 */ /* 0x040fe200078e027c */
[----:B------:R1:W4:Y:S03]  /*45e0*/  LDG.E.U16 R123, desc[UR14][R16.64] ;  /* 0x0000000e107b7981 */ /* 0x000326000c1e1500 */
[C---:B0-----:R-:W-:Y:S02]  /*45f0*/  IMAD.WIDE R12, R7.reuse, 0x2, R202 ;  /* 0x00000002070c7825 */ /* 0x041fe400078e02ca */
[----:B------:R-:W4:Y:S04]  /*4600*/  LDG.E.U16 R124, desc[UR14][R124.64] ;  /* 0x0000000e7c7c7981 */ /* 0x000f28000c1e1500 */
[----:B------:R-:W3:Y:S01]  /*4610*/  LDL.64 R202, [R1+0x78] ;  /* 0x0000780001ca7983 */ /* 0x000ee20000100a00 */
[----:B------:R-:W-:-:S03]  /*4620*/  IMAD.WIDE R18, R7, 0x2, R180 ;  /* 0x0000000207127825 */ /* 0x000fc600078e02b4 */
[----:B------:R-:W4:Y:S01]  /*4630*/  LDG.E.U16 R13, desc[UR14][R12.64] ;  /* 0x0000000e0c0d7981 */ /* 0x000f22000c1e1500 */
[----:B------:R-:W-:-:S03]  /*4640*/  IMAD.WIDE R14, R7, 0x2, R186 ;  /* 0x00000002070e7825 */ /* 0x000fc600078e02ba */
[----:B------:R0:W2:Y:S01]  /*4650*/  LDG.E.U16 R21, desc[UR14][R18.64] ;  /* 0x0000000e12157981 */ /* 0x0000a2000c1e1500 */
[----:B-1----:R-:W-:-:S03]  /*4660*/  IMAD.WIDE R16, R7, 0x2, R204 ;  /* 0x0000000207107825 */ /* 0x002fc600078e02cc */
[----:B------:R-:W5:Y:S01]  /*4670*/  LDL.64 R204, [R1+0x40] ;  /* 0x0000400001cc7983 */ /* 0x000f620000100a00 */
[----:B------:R-:W-:-:S03]  /*4680*/  IMAD.WIDE R132, R7, 0x2, R208 ;  /* 0x0000000207847825 */ /* 0x000fc600078e02d0 */
[----:B------:R-:W4:Y:S01]  /*4690*/  LDL.64 R208, [R1+0x10] ;  /* 0x0000100001d07983 */ /* 0x000f220000100a00 */
[----:B0-----:R-:W-:-:S03]  /*46a0*/  IMAD.WIDE R18, R7, 0x2, R212 ;  /* 0x0000000207127825 */ /* 0x001fc600078e02d4 */
[----:B------:R0:W2:Y:S04]  /*46b0*/  LDG.E.U16 R125, desc[UR14][R14.64] ;  /* 0x0000000e0e7d7981 */ /* 0x0000a8000c1e1500 */
[----:B------:R-:W2:Y:S04]  /*46c0*/  LDL.64 R212, [R1+0x8] ;  /* 0x0000080001d47983 */ /* 0x000ea80000100a00 */
[----:B------:R1:W2:Y:S01]  /*46d0*/  LDG.E.U16 R134, desc[UR14][R16.64] ;  /* 0x0000000e10867981 */ /* 0x0002a2000c1e1500 */
[----:B0-----:R-:W-:-:S03]  /*46e0*/  IMAD.WIDE R14, R7, 0x2, R216 ;  /* 0x00000002070e7825 */ /* 0x001fc600078e02d8 */
[----:B------:R-:W2:Y:S01]  /*46f0*/  LDL.64 R216, [R1+0x18] ;  /* 0x0000180001d87983 */ /* 0x000ea20000100a00 */
[----:B------:R-:W-:-:S03]  /*4700*/  IMAD.WIDE R22, R7, 0x2, R174 ;  /* 0x0000000207167825 */ /* 0x000fc600078e02ae */
[----:B------:R0:W2:Y:S01]  /*4710*/  LDG.E.U16 R3, desc[UR14][R18.64] ;  /* 0x0000000e12037981 */ /* 0x0000a2000c1e1500 */
[----:B------:R-:W-:Y:S03]  /*4720*/  HGMMA.64x128x16.F32.BF16 R24, gdesc[UR8].tnspA, R24 ;  /* 0x21e00000081879f0 */ /* 0x000fe60008701818 */
[----:B------:R-:W2:Y:S01]  /*4730*/  LDG.E.U16 R22, desc[UR14][R22.64] ;  /* 0x0000000e16167981 */ /* 0x000ea2000c1e1500 */
[----:B------:R-:W-:-:S03]  /*4740*/  IMAD.WIDE R130, R7, 0x2, R170 ;  /* 0x0000000207827825 */ /* 0x000fc600078e02aa */
[----:B------:R-:W2:Y:S01]  /*4750*/  LDG.E.U16 R15, desc[UR14][R14.64] ;  /* 0x0000000e0e0f7981 */ /* 0x000ea2000c1e1500 */
[----:B-1----:R-:W-:-:S03]  /*4760*/  IMAD.WIDE R16, R7, 0x2, R206 ;  /* 0x0000000207107825 */ /* 0x002fc600078e02ce */
[----:B------:R-:W2:Y:S04]  /*4770*/  LDG.E.U16 R130, desc[UR14][R130.64] ;  /* 0x0000000e82827981 */ /* 0x000ea8000c1e1500 */
[----:B------:R-:W2:Y:S04]  /*4780*/  LDL.64 R206, [R1] ;  /* 0x0000000001ce7983 */ /* 0x000ea80000100a00 */
[----:B------:R1:W2:Y:S01]  /*4790*/  LDG.E.U16 R23, desc[UR14][R10.64] ;  /* 0x0000000e0a177981 */ /* 0x0002a2000c1e1500 */
[----:B0-----:R-:W-:-:S03]  /*47a0*/  IMAD.WIDE R18, R7, 0x2, R238 ;  /* 0x0000000207127825 */ /* 0x001fc600078e02ee */
[----:B------:R-:W2:Y:S01]  /*47b0*/  LDG.E.U16 R131, desc[UR14][R132.64] ;  /* 0x0000000e84837981 */ /* 0x000ea2000c1e1500 */
[----:B------:R-:W-:-:S03]  /*47c0*/  IMAD.WIDE R140, R7, 0x2, R140 ;  /* 0x00000002078c7825 */ /* 0x000fc600078e028c */
[----:B------:R-:W2:Y:S01]  /*47d0*/  LDG.E.U16 R14, desc[UR14][R16.64] ;  /* 0x0000000e100e7981 */ /* 0x000ea2000c1e1500 */
[----:B-1----:R-:W-:-:S03]  /*47e0*/  IMAD.WIDE R10, R7, 0x2, R172 ;  /* 0x00000002070a7825 */ /* 0x002fc600078e02ac */
[----:B------:R0:W2:Y:S04]  /*47f0*/  LDG.E.U16 R12, desc[UR14][R140.64] ;  /* 0x0000000e8c0c7981 */ /* 0x0000a8000c1e1500 */
[----:B------:R-:W2:Y:S01]  /*4800*/  LDG.E.U16 R10, desc[UR14][R10.64] ;  /* 0x0000000e0a0a7981 */ /* 0x000ea2000c1e1500 */
[----:B------:R-:W-:Y:S03]  /*4810*/  HGMMA.64x128x16.F32.BF16 R24, gdesc[UR40].tnspA, R24 ;  /* 0x21e00000281879f0 */ /* 0x000fe60008701818 */
[----:B------:R1:W2:Y:S01]  /*4820*/  LDG.E.U16 R11, desc[UR14][R18.64] ;  /* 0x0000000e120b7981 */ /* 0x0002a2000c1e1500 */
[----:B------:R-:W-:-:S04]  /*4830*/  IMAD.WIDE R138, R7, 0x2, R138 ;  /* 0x00000002078a7825 */ /* 0x000fc800078e028a */
[C---:B0-----:R-:W-:Y:S02]  /*4840*/  IMAD.WIDE R140, R7.reuse, 0x2, R236 ;  /* 0x00000002078c7825 */ /* 0x041fe400078e02ec */
[----:B------:R-:W2:Y:S02]  /*4850*/  LDG.E.U16 R138, desc[UR14][R138.64] ;  /* 0x0000000e8a8a7981 */ /* 0x000ea4000c1e1500 */
[----:B-1----:R-:W-:-:S05]  /*4860*/  IMAD.WIDE R18, R7, 0x2, R230 ;  /* 0x0000000207127825 */ /* 0x002fca00078e02e6 */
[----:B------:R0:W2:Y:S01]  /*4870*/  LDG.E.U16 R6, desc[UR14][R18.64] ;  /* 0x0000000e12067981 */ /* 0x0000a2000c1e1500 */
[----:B------:R-:W-:-:S03]  /*4880*/  IMAD.WIDE R132, R7, 0x2, R232 ;  /* 0x0000000207847825 */ /* 0x000fc600078e02e8 */
[----:B------:R1:W2:Y:S01]  /*4890*/  LDG.E.U16 R139, desc[UR14][R140.64] ;  /* 0x0000000e8c8b7981 */ /* 0x0002a2000c1e1500 */
[----:B------:R-:W-:-:S03]  /*48a0*/  IMAD.WIDE R16, R7, 0x2, R234 ;  /* 0x0000000207107825 */ /* 0x000fc600078e02ea */
[----:B------:R-:W2:Y:S01]  /*48b0*/  LDG.E.U16 R132, desc[UR14][R132.64] ;  /* 0x0000000e84847981 */ /* 0x000ea2000c1e1500 */
[----:B0-----:R-:W-:-:S03]  /*48c0*/  IMAD.WIDE R18, R7, 0x2, R228 ;  /* 0x0000000207127825 */ /* 0x001fc600078e02e4 */
[----:B------:R-:W2:Y:S01]  /*48d0*/  LDG.E.U16 R17, desc[UR14][R16.64] ;  /* 0x0000000e10117981 */ /* 0x000ea2000c1e1500 */
[----:B-1----:R-:W-:-:S03]  /*48e0*/  IMAD.WIDE R140, R7, 0x2, R224 ;  /* 0x00000002078c7825 */ /* 0x002fc600078e02e0 */
[----:B------:R-:W2:Y:S04]  /*48f0*/  LDG.E.U16 R18, desc[UR14][R18.64] ;  /* 0x0000000e12127981 */ /* 0x000ea8000c1e1500 */
[----:B------:R0:W2:Y:S02]  /*4900*/  LDG.E.U16 R19, desc[UR14][R140.64] ;  /* 0x0000000e8c137981 */ /* 0x0000a4000c1e1500 */
[----:B0-----:R-:W-:-:S06]  /*4910*/  IMAD.WIDE R140, R7, 0x2, R220 ;  /* 0x00000002078c7825 */ /* 0x001fcc00078e02dc */
[----:B------:R-:W2:Y:S01]  /*4920*/  LDG.E.U16 R140, desc[UR14][R140.64] ;  /* 0x0000000e8c8c7981 */ /* 0x000ea2000c1e1500 */
[----:B------:R-:W-:Y:S01]  /*4930*/  HGMMA.64x128x16.F32.BF16 R24, gdesc[UR36].tnspA, R24, gsb0 ;  /* 0x21e00000241879f0 */ /* 0x000fe20008001818 */
[----:B---3--:R-:W-:-:S05]  /*4940*/  IMAD.WIDE R202, R7, 0x2, R202 ;  /* 0x0000000207ca7825 */ /* 0x008fca00078e02ca */
[----:B------:R0:W3:Y:S01]  /*4950*/  LDG.E.U16 R136, desc[UR14][R202.64] ;  /* 0x0000000eca887981 */ /* 0x0000e2000c1e1500 */
[----:B-----5:R-:W-:-:S04]  /*4960*/  IMAD.WIDE R204, R7, 0x2, R204 ;  /* 0x0000000207cc7825 */ /* 0x020fc800078e02cc */
[C---:B0-----:R-:W-:Y:S01]  /*4970*/  IMAD.WIDE R202, R7.reuse, 0x2, R226 ;  /* 0x0000000207ca7825 */ /* 0x041fe200078e02e2 */
[----:B------:R-:W5:Y:S03]  /*4980*/  LDG.E.U16 R16, desc[UR14][R204.64] ;  /* 0x0000000ecc107981 */ /* 0x000f66000c1e1500 */
[C---:B----4-:R-:W-:Y:S01]  /*4990*/  IMAD.WIDE R208, R7.reuse, 0x2, R208 ;  /* 0x0000000207d07825 */ /* 0x050fe200078e02d0 */
[----:B------:R2:W4:Y:S05]  /*49a0*/  LDG.E.U16 R133, desc[UR14][R202.64] ;  /* 0x0000000eca857981 */ /* 0x00052a000c1e1500 */
[----:B------:R-:W3:Y:S01]  /*49b0*/  LDG.E.U16 R208, desc[UR14][R208.64] ;  /* 0x0000000ed0d07981 */ /* 0x000ee2000c1e1500 */
[----:B--2---:R-:W-:-:S04]  /*49c0*/  IMAD.WIDE R202, R7, 0x2, R212 ;  /* 0x0000000207ca7825 */ /* 0x004fc800078e02d4 */
[C---:B------:R-:W-:Y:S01]  /*49d0*/  IMAD.WIDE R204, R7.reuse, 0x2, R216 ;  /* 0x0000000207cc7825 */ /* 0x040fe200078e02d8 */
[----:B------:R-:W2:Y:S04]  /*49e0*/  LDG.E.U16 R209, desc[UR14][R202.64] ;  /* 0x0000000ecad17981 */ /* 0x000ea8000c1e1500 */
[----:B------:R0:W4:Y:S02]  /*49f0*/  LDG.E.U16 R141, desc[UR14][R204.64] ;  /* 0x0000000ecc8d7981 */ /* 0x000124000c1e1500 */
[----:B0-----:R-:W-:-:S04]  /*4a00*/  IMAD.WIDE R204, R7, 0x2, R222 ;  /* 0x0000000207cc7825 */ /* 0x001fc800078e02de */
[C---:B------:R-:W-:Y:S01]  /*4a10*/  IMAD.WIDE R202, R7.reuse, 0x2, R206 ;  /* 0x0000000207ca7825 */ /* 0x040fe200078e02ce */
[----:B------:R0:W4:Y:S03]  /*4a20*/  LDG.E.U16 R213, desc[UR14][R204.64] ;  /* 0x0000000eccd57981 */ /* 0x000126000c1e1500 */
[C---:B------:R-:W-:Y:S01]  /*4a30*/  IMAD.WIDE R206, R7.reuse, 0x2, R218 ;  /* 0x0000000207ce7825 */ /* 0x040fe200078e02da */
[----:B------:R1:W4:Y:S04]  /*4a40*/  LDG.E.U16 R212, desc[UR14][R202.64] ;  /* 0x0000000ecad47981 */ /* 0x000328000c1e1500 */
[----:B------:R1:W4:Y:S01]  /*4a50*/  LDG.E.U16 R216, desc[UR14][R206.64] ;  /* 0x0000000eced87981 */ /* 0x000322000c1e1500 */
[----:B0-----:R-:W-:-:S04]  /*4a60*/  IMAD.WIDE R204, R7, 0x2, R190 ;  /* 0x0000000207cc7825 */ /* 0x001fc800078e02be */
[C---:B-1----:R-:W-:Y:S01]  /*4a70*/  IMAD.WIDE R202, R7.reuse, 0x2, R214 ;  /* 0x0000000207ca7825 */ /* 0x042fe200078e02d6 */
[----:B------:R0:W2:Y:S03]  /*4a80*/  LDG.E.U16 R220, desc[UR14][R204.64] ;  /* 0x0000000eccdc7981 */ /* 0x0000a6000c1e1500 */
[C---:B------:R-:W-:Y:S01]  /*4a90*/  IMAD.WIDE R206, R7.reuse, 0x2, R192 ;  /* 0x0000000207ce7825 */ /* 0x040fe200078e02c0 */
[----:B------:R1:W4:Y:S04]  /*4aa0*/  LDG.E.U16 R217, desc[UR14][R202.64] ;  /* 0x0000000ecad97981 */ /* 0x000328000c1e1500 */
[----:B------:R1:W4:Y:S01]  /*4ab0*/  LDG.E.U16 R221, desc[UR14][R206.64] ;  /* 0x0000000ecedd7981 */ /* 0x000322000c1e1500 */
[----:B0-----:R-:W-:-:S04]  /*4ac0*/  IMAD.WIDE R204, R7, 0x2, R196 ;  /* 0x0000000207cc7825 */ /* 0x001fc800078e02c4 */
[C---:B-1----:R-:W-:Y:S01]  /*4ad0*/  IMAD.WIDE R202, R7.reuse, 0x2, R194 ;  /* 0x0000000207ca7825 */ /* 0x042fe200078e02c2 */
[----:B------:R0:W4:Y:S03]  /*4ae0*/  LDG.E.U16 R225, desc[UR14][R204.64] ;  /* 0x0000000ecce17981 */ /* 0x000126000c1e1500 */
        /* <DEDUP_REMOVED lines=18> */
[----:B------:R-:W-:Y:S01]  /*4c10*/  IMAD.WIDE R206, R7, 0x2, R150 ;  /* 0x0000000207ce7825 */ /* 0x000fe200078e0296 */
[----:B------:R1:W4:Y:S01]  /*4c20*/  LDG.E.U16 R233, desc[UR14][R202.64] ;  /* 0x0000000ecae97981 */ /* 0x000322000c1e1500 */
[----:B------:R-:W-:-:S03]  /*4c30*/  LEA R176, R178, R174, 0x2 ;  /* 0x000000aeb2b07211 */ /* 0x000fc600078e10ff */
[----:B------:R1:W4:Y:S01]  /*4c40*/  LDG.E.U16 R235, desc[UR14][R206.64] ;  /* 0x0000000eceeb7981 */ /* 0x000322000c1e1500 */
[----:B0-----:R-:W-:-:S04]  /*4c50*/  IMAD.WIDE R204, R7, 0x2, R146 ;  /* 0x0000000207cc7825 */ /* 0x001fc800078e0292 */
[C---:B-1----:R-:W-:Y:S01]  /*4c60*/  IMAD.WIDE R202, R7.reuse, 0x2, R148 ;  /* 0x0000000207ca7825 */ /* 0x042fe200078e0294 */
[----:B------:R0:W4:Y:S03]  /*4c70*/  LDG.E.U16 R237, desc[UR14][R204.64] ;  /* 0x0000000ecced7981 */ /* 0x000126000c1e1500 */
[C---:B------:R-:W-:Y:S01]  /*4c80*/  IMAD.WIDE R206, R7.reuse, 0x2, R144 ;  /* 0x0000000207ce7825 */ /* 0x040fe200078e0290 */
[----:B------:R1:W4:Y:S03]  /*4c90*/  LDG.E.U16 R236, desc[UR14][R202.64] ;  /* 0x0000000ecaec7981 */ /* 0x000326000c1e1500 */
[----:B------:R-:W-:Y:S01]  /*4ca0*/  IMAD R178, R178, 0x8, R174 ;  /* 0x00000008b2b27824 */ /* 0x000fe200078e02ae */
[----:B------:R1:W4:Y:S01]  /*4cb0*/  LDG.E.U16 R238, desc[UR14][R206.64] ;  /* 0x0000000eceee7981 */ /* 0x000322000c1e1500 */
[----:B0-----:R-:W-:-:S04]  /*4cc0*/  IMAD.WIDE R204, R7, 0x2, R176 ;  /* 0x0000000207cc7825 */ /* 0x001fc800078e02b0 */
[C---:B-1----:R-:W-:Y:S01]  /*4cd0*/  IMAD.WIDE R202, R7.reuse, 0x2, R142 ;  /* 0x0000000207ca7825 */ /* 0x042fe200078e028e */
[----:B------:R-:W-:Y:S02]  /*4ce0*/  WARPGROUP.DEPBAR.LE gsb0, 0x0 ;  /* 0x00008000000079c5 */ /* 0x000fe40000010000 */
[----:B------:R-:W5:Y:S01]  /*4cf0*/  LDG.E.U16 R204, desc[UR14][R204.64] ;  /* 0x0000000ecccc7981 */ /* 0x000f62000c1e1500 */
[----:B------:R-:W-:-:S03]  /*4d00*/  IMAD.WIDE R206, R7, 0x2, R178 ;  /* 0x0000000207ce7825 */ /* 0x000fc600078e02b2 */
[----:B------:R0:W4:Y:S04]  /*4d10*/  LDG.E.U16 R202, desc[UR14][R202.64] ;  /* 0x0000000ecaca7981 */ /* 0x000128000c1e1500 */
[----:B------:R-:W4:Y:S01]  /*4d20*/  LDG.E.U16 R206, desc[UR14][R206.64] ;  /* 0x0000000ecece7981 */ /* 0x000f22000c1e1500 */
[----:B------:R-:W-:Y:S06]  /*4d30*/  BAR.SYNC.DEFER_BLOCKING 0x0 ;  /* 0x0000000000007b1d */ /* 0x000fec0000010000 */
[----:B------:R1:W-:Y:S04]  /*4d40*/  STS.U16 [R5+UR12+0x800], R9 ;  /* 0x0008000905007988 */ /* 0x0003e8000800040c */
[----:B------:R-:W-:Y:S01]  /*4d50*/  STS.U16 [R5+UR12], R22 ;  /* 0x0000001605007988 */ /* 0x000fe2000800040c */
[----:B-1----:R-:W-:-:S03]  /*4d60*/  LOP3.LUT R9, R5, 0x10, RZ, 0x3c, !PT ;  /* 0x0000001005097812 */ /* 0x002fc600078e3cff */
[----:B------:R-:W-:Y:S04]  /*4d70*/  STS.U16 [R5+UR12+0x400], R21 ;  /* 0x0004001505007988 */ /* 0x000fe8000800040c */
[----:B------:R-:W-:Y:S04]  /*4d80*/  STS.U16 [R5+UR12+0xc00], R23 ;  /* 0x000c001705007988 */ /* 0x000fe8000800040c */
[----:B------:R-:W-:Y:S04]  /*4d90*/  STS.U16 [R5+UR12+0x1000], R120 ;  /* 0x0010007805007988 */ /* 0x000fe8000800040c */
[----:B------:R-:W-:Y:S04]  /*4da0*/  STS.U16 [R5+UR12+0x1400], R122 ;  /* 0x0014007a05007988 */ /* 0x000fe8000800040c */
[----:B------:R1:W-:Y:S04]  /*4db0*/  STS.U16 [R5+UR12+0x1800], R10 ;  /* 0x0018000a05007988 */ /* 0x0003e8000800040c */
[----:B------:R-:W-:Y:S04]  /*4dc0*/  STS.U16 [R5+UR12+0x1c00], R121 ;  /* 0x001c007905007988 */ /* 0x000fe8000800040c */
[----:B------:R-:W-:Y:S01]  /*4dd0*/  STS.U16 [R9+UR12+0x80], R127 ;  /* 0x0000807f09007988 */ /* 0x000fe2000800040c */
[----:B-1----:R-:W-:-:S03]  /*4de0*/  FMUL R10, R25, UR13 ;  /* 0x0000000d190a7c20 */ /* 0x002fc60008400000 */
[----:B------:R-:W-:Y:S04]  /*4df0*/  STS.U16 [R9+UR12+0x480], R124 ;  /* 0x0004807c09007988 */ /* 0x000fe8000800040c */
[----:B------:R-:W-:Y:S04]  /*4e00*/  STS.U16 [R9+UR12+0x880], R126 ;  /* 0x0008807e09007988 */ /* 0x000fe8000800040c */
[----:B------:R-:W-:Y:S04]  /*4e10*/  STS.U16 [R9+UR12+0xc80], R123 ;  /* 0x000c807b09007988 */ /* 0x000fe8000800040c */
[----:B------:R-:W-:Y:S04]  /*4e20*/  STS.U16 [R9+UR12+0x1080], R125 ;  /* 0x0010807d09007988 */ /* 0x000fe8000800040c */
[----:B------:R-:W-:Y:S04]  /*4e30*/  STS.U16 [R9+UR12+0x1480], R128 ;  /* 0x0014808009007988 */ /* 0x000fe8000800040c */
[----:B------:R-:W-:Y:S04]  /*4e40*/  STS.U16 [R9+UR12+0x1880], R130 ;  /* 0x0018808209007988 */ /* 0x000fe8000800040c */
[----:B------:R1:W-:Y:S02]  /*4e50*/  STS.U16 [R9+UR12+0x1c80], R129 ;  /* 0x001c808109007988 */ /* 0x0003e4000800040c */
[----:B-1----:R-:W-:-:S05]  /*4e60*/  FMUL R9, R24, UR13 ;  /* 0x0000000d18097c20 */ /* 0x002fca0008400000 */
[----:B------:R-:W-:Y:S01]  /*4e70*/  FMNMX R9, R9, R10, !PT ;  /* 0x0000000a09097209 */ /* 0x000fe20007800000 */
[----:B------:R-:W-:-:S05]  /*4e80*/  FMUL R10, R28, UR13 ;  /* 0x0000000d1c0a7c20 */ /* 0x000fca0008400000 */
        /* <DEDUP_REMOVED lines=59> */
[----:B------:R-:W-:Y:S01]  /*5240*/  FMUL R21, R26, UR13 ;  /* 0x0000000d1a157c20 */ /* 0x000fe20008400000 */
[----:B------:R-:W-:-:S03]  /*5250*/  FMUL R22, R27, UR13 ;  /* 0x0000000d1b167c20 */ /* 0x000fc60008400000 */
[----:B------:R-:W1:Y:S02]  /*5260*/  SHFL.BFLY PT, R9, R10, 0x2, 0x1f ;  /* 0x0c401f000a097f89 */ /* 0x000e6400000e0000 */
[----:B------:R-:W-:Y:S01]  /*5270*/  FMNMX R21, R21, R22, !PT ;  /* 0x0000001615157209 */ /* 0x000fe20007800000 */
[----:B------:R-:W-:-:S05]  /*5280*/  FMUL R22, R30, UR13 ;  /* 0x0000000d1e167c20 */ /* 0x000fca0008400000 */
[----:B------:R-:W-:Y:S01]  /*5290*/  FMNMX R21, R22, R21, !PT ;  /* 0x0000001516157209 */ /* 0x000fe20007800000 */
[----:B------:R-:W-:-:S05]  /*52a0*/  FMUL R22, R31, UR13 ;  /* 0x0000000d1f167c20 */ /* 0x000fca0008400000 */
[----:B------:R-:W-:Y:S01]  /*52b0*/  FMNMX R21, R22, R21, !PT ;  /* 0x0000001516157209 */ /* 0x000fe20007800000 */
[----:B------:R-:W-:-:S05]  /*52c0*/  FMUL R22, R34, UR13 ;  /* 0x0000000d22167c20 */ /* 0x000fca0008400000 */
[----:B------:R-:W-:Y:S02]  /*52d0*/  FMNMX R21, R22, R21, !PT ;  /* 0x0000001516157209 */ /* 0x000fe40007800000 */
[----:B-1----:R-:W-:Y:S01]  /*52e0*/  FMNMX R9, R10, R9, !PT ;  /* 0x000000090a097209 */ /* 0x002fe20007800000 */
[----:B------:R-:W-:Y:S01]  /*52f0*/  FMUL R10, R35, UR13 ;  /* 0x0000000d230a7c20 */ /* 0x000fe20008400000 */
[----:B------:R-:W-:-:S04]  /*5300*/  FMUL R22, R38, UR13 ;  /* 0x0000000d26167c20 */ /* 0x000fc80008400000 */
[----:B------:R-:W-:Y:S02]  /*5310*/  FMNMX R21, R10, R21, !PT ;  /* 0x000000150a157209 */ /* 0x000fe40007800000 */
        /* <DEDUP_REMOVED lines=9> */
[----:B------:R-:W-:-:S05]  /*53b0*/  FMUL R10, R46, UR13 ;  /* 0x0000000d2e0a7c20 */ /* 0x000fca0008400000 */
[----:B------:R-:W-:Y:S01]  /*53c0*/  FMNMX R21, R10, R21, !PT ;  /* 0x000000150a157209 */ /* 0x000fe20007800000 */
[----:B------:R-:W-:Y:S01]  /*53d0*/  FMUL R10, R47, UR13 ;  /* 0x0000000d2f0a7c20 */ /* 0x000fe20008400000 */
[----:B------:R-:W-:Y:S01]  /*53e0*/  FMNMX R9, R9, R8, !PT ;  /* 0x0000000809097209 */ /* 0x000fe20007800000 */
[----:B------:R-:W-:-:S03]  /*53f0*/  FMUL R22, R50, UR13 ;  /* 0x0000000d32167c20 */ /* 0x000fc60008400000 */
[----:B------:R-:W-:Y:S01]  /*5400*/  FMNMX R21, R10, R21, !PT ;  /* 0x000000150a157209 */ /* 0x000fe20007800000 */
[--C-:B------:R-:W-:Y:S01]  /*5410*/  FFMA R24, R24, UR13, -R9.reuse ;  /* 0x0000000d18187c23 */ /* 0x100fe20008000809 */
[----:B------:R-:W-:Y:S02]  /*5420*/  FMUL R23, R51, UR13 ;  /* 0x0000000d33177c20 */ /* 0x000fe40008400000 */
[----:B------:R-:W-:Y:S01]  /*5430*/  FMNMX R22, R22, R21, !PT ;  /* 0x0000001516167209 */ /* 0x000fe20007800000 */
[----:B------:R-:W-:Y:S01]  /*5440*/  FMUL R10, R24, 1.4426950216293334961 ;  /* 0x3fb8aa3b180a7820 */ /* 0x000fe20000400000 */
[----:B------:R-:W-:Y:S01]  /*5450*/  FFMA R25, R25, UR13, -R9 ;  /* 0x0000000d19197c23 */ /* 0x000fe20008000809 */
[----:B------:R-:W-:Y:S01]  /*5460*/  FMUL R24, R54, UR13 ;  /* 0x0000000d36187c20 */ /* 0x000fe20008400000 */
[----:B------:R-:W-:Y:S02]  /*5470*/  FMNMX R23, R23, R22, !PT ;  /* 0x0000001617177209 */ /* 0x000fe40007800000 */
[----:B------:R-:W-:Y:S01]  /*5480*/  FMUL R21, R25, 1.4426950216293334961 ;  /* 0x3fb8aa3b19157820 */ /* 0x000fe20000400000 */
[----:B------:R-:W-:Y:S01]  /*5490*/  FMUL R25, R55, UR13 ;  /* 0x0000000d37197c20 */ /* 0x000fe20008400000 */
[----:B------:R-:W-:-:S04]  /*54a0*/  FMNMX R24, R24, R23, !PT ;  /* 0x0000001718187209 */ /* 0x000fc80007800000 */
        /* <DEDUP_REMOVED lines=22> */
[----:B------:R-:W-:-:S04]  /*5610*/  FFMA R28, R28, UR13, -R9 ;  /* 0x0000000d1c1c7c23 */ /* 0x000fc80008000809 */
[----:B------:R-:W-:Y:S01]  /*5620*/  FMNMX R24, R25, R24, !PT ;  /* 0x0000001819187209 */ /* 0x000fe20007800000 */
[----:B------:R-:W-:Y:S01]  /*5630*/  FMUL R25, R79, UR13 ;  /* 0x0000000d4f197c20 */ /* 0x000fe20008400000 */
[----:B------:R-:W-:Y:S01]  /*5640*/  FMUL R22, R28, 1.4426950216293334961 ;  /* 0x3fb8aa3b1c167820 */ /* 0x000fe20000400000 */
[----:B------:R-:W-:-:S03]  /*5650*/  FFMA R28, R56, UR13, -R9 ;  /* 0x0000000d381c7c23 */ /* 0x000fc60008000809 */
[----:B------:R-:W-:Y:S01]  /*5660*/  FMNMX R24, R25, R24, !PT ;  /* 0x0000001819187209 */ /* 0x000fe20007800000 */
[----:B------:R-:W-:Y:S01]  /*5670*/  FMUL R25, R82, UR13 ;  /* 0x0000000d52197c20 */ /* 0x000fe20008400000 */
[----:B------:R-:W-:Y:S01]  /*5680*/  FFMA R29, R29, UR13, -R9 ;  /* 0x0000000d1d1d7c23 */ /* 0x000fe20008000809 */
[----:B------:R-:W-:-:S03]  /*5690*/  FMUL R28, R28, 1.4426950216293334961 ;  /* 0x3fb8aa3b1c1c7820 */ /* 0x000fc60000400000 */
[----:B------:R-:W-:Y:S01]  /*56a0*/  FMNMX R24, R25, R24, !PT ;  /* 0x0000001819187209 */ /* 0x000fe20007800000 */
[----:B------:R-:W-:Y:S01]  /*56b0*/  FMUL R25, R83, UR13 ;  /* 0x0000000d53197c20 */ /* 0x000fe20008400000 */
[----:B------:R-:W-:Y:S01]  /*56c0*/  FMUL R23, R29, 1.4426950216293334961 ;  /* 0x3fb8aa3b1d177820 */ /* 0x000fe20000400000 */
[--C-:B------:R-:W-:Y:S02]  /*56d0*/  FFMA R29, R57, UR13, -R9.reuse ;  /* 0x0000000d391d7c23 */ /* 0x100fe40008000809 */
[----:B------:R1:W-:Y:S01]  /*56e0*/  MUFU.EX2 R57, R28 ;  /* 0x0000001c00397308 */ /* 0x0003e20000000800 */
[----:B------:R-:W-:Y:S01]  /*56f0*/  FMNMX R24, R25, R24, !PT ;  /* 0x0000001819187209 */ /* 0x000fe20007800000 */
[----:B------:R-:W-:Y:S01]  /*5700*/  FMUL R25, R86, UR13 ;  /* 0x0000000d56197c20 */ /* 0x000fe20008400000 */
[----:B------:R-:W-:Y:S01]  /*5710*/  FMUL R29, R29, 1.4426950216293334961 ;  /* 0x3fb8aa3b1d1d7820 */ /* 0x000fe20000400000 */
[----:B-1----:R-:W-:-:S03]  /*5720*/  FFMA R28, R60, UR13, -R9 ;  /* 0x0000000d3c1c7c23 */ /* 0x002fc60008000809 */
[----:B------:R-:W-:Y:S01]  /*5730*/  FMNMX R24, R25, R24, !PT ;  /* 0x0000001819187209 */ /* 0x000fe20007800000 */
[----:B------:R1:W-:Y:S01]  /*5740*/  MUFU.EX2 R60, R29 ;  /* 0x0000001d003c7308 */ /* 0x0003e20000000800 */
[----:B------:R-:W-:Y:S01]  /*5750*/  FMUL R28, R28, 1.4426950216293334961 ;  /* 0x3fb8aa3b1c1c7820 */ /* 0x000fe20000400000 */
[----:B------:R-:W-:Y:S01]  /*5760*/  FMUL R25, R87, UR13 ;  /* 0x0000000d57197c20 */ /* 0x000fe20008400000 */
[----:B-1----:R-:W-:-:S05]  /*5770*/  FFMA R29, R61, UR13, -R9 ;  /* 0x0000000d3d1d7c23 */ /* 0x002fca0008000809 */
[----:B------:R1:W-:Y:S01]  /*5780*/  MUFU.EX2 R61, R28 ;  /* 0x0000001c003d7308 */ /* 0x0003e20000000800 */
[----:B------:R-:W-:Y:S01]  /*5790*/  FMNMX R24, R25, R24, !PT ;  /* 0x0000001819187209 */ /* 0x000fe20007800000 */
[----:B-1----:R-:W-:-:S04]  /*57a0*/  FFMA R28, R64, UR13, -R9 ;  /* 0x0000000d401c7c23 */ /* 0x002fc80008000809 */
[----:B------:R-:W-:Y:S01]  /*57b0*/  FMUL R25, R28, 1.4426950216293334961 ;  /* 0x3fb8aa3b1c197820 */ /* 0x000fe20000400000 */
[----:B------:R-:W-:-:S03]  /*57c0*/  FFMA R28, R65, UR13, -R9 ;  /* 0x0000000d411c7c23 */ /* 0x000fc60008000809 */
[----:B------:R1:W-:Y:S01]  /*57d0*/  MUFU.EX2 R65, R25 ;  /* 0x0000001900417308 */ /* 0x0003e20000000800 */
[----:B------:R-:W-:Y:S01]  /*57e0*/  FMUL R29, R29, 1.4426950216293334961 ;  /* 0x3fb8aa3b1d1d7820 */ /* 0x000fe20000400000 */
[----:B------:R-:W-:Y:S01]  /*57f0*/  FMUL R28, R28, 1.4426950216293334961 ;  /* 0x3fb8aa3b1c1c7820 */ /* 0x000fe20000400000 */
[----:B-1----:R-:W1:Y:S05]  /*5800*/  SHFL.BFLY PT, R25, R24, 0x2, 0x1f ;  /* 0x0c401f0018197f89 */ /* 0x002e6a00000e0000 */
[----:B------:R0:W-:Y:S02]  /*5810*/  MUFU.EX2 R64, R29 ;  /* 0x0000001d00407308 */ /* 0x0001e40000000800 */
[----:B0-----:R-:W-:-:S06]  /*5820*/  FFMA R29, R68, UR13, -R9 ;  /* 0x0000000d441d7c23 */ /* 0x001fcc0008000809 */
[----:B------:R0:W-:Y:S01]  /*5830*/  MUFU.EX2 R68, R28 ;  /* 0x0000001c00447308 */ /* 0x0001e20000000800 */
[----:B------:R-:W-:Y:S01]  /*5840*/  FMUL R29, R29, 1.4426950216293334961 ;  /* 0x3fb8aa3b1d1d7820 */ /* 0x000fe20000400000 */
[----:B0-----:R-:W-:-:S06]  /*5850*/  FFMA R28, R69, UR13, -R9 ;  /* 0x0000000d451c7c23 */ /* 0x001fcc0008000809 */
[----:B------:R0:W-:Y:S01]  /*5860*/  MUFU.EX2 R69, R29 ;  /* 0x0000001d00457308 */ /* 0x0001e20000000800 */
[----:B------:R-:W-:Y:S01]  /*5870*/  FMUL R28, R28, 1.4426950216293334961 ;  /* 0x3fb8aa3b1c1c7820 */ /* 0x000fe20000400000 */
[----:B-1----:R-:W-:Y:S01]  /*5880*/  FMNMX R25, R24, R25, !PT ;  /* 0x0000001918197209 */ /* 0x002fe20007800000 */
[----:B0-----:R-:W-:-:S05]  /*5890*/  FFMA R29, R72, UR13, -R9 ;  /* 0x0000000d481d7c23 */ /* 0x001fca0008000809 */
[----:B------:R0:W-:Y:S02]  /*58a0*/  MUFU.EX2 R72, R28 ;  /* 0x0000001c00487308 */ /* 0x0001e40000000800 */
[----:B0-----:R-:W-:-:S04]  /*58b0*/  FFMA R28, R73, UR13, -R9 ;  /* 0x0000000d491c7c23 */ /* 0x001fc80008000809 */
[----:B------:R-:W-:Y:S01]  /*58c0*/  FMUL R24, R28, 1.4426950216293334961 ;  /* 0x3fb8aa3b1c187820 */ /* 0x000fe20000400000 */
[----:B------:R-:W-:-:S03]  /*58d0*/  FFMA R28, R76, UR13, -R9 ;  /* 0x0000000d4c1c7c23 */ /* 0x000fc60008000809 */
[----:B------:R0:W-:Y:S02]  /*58e0*/  MUFU.EX2 R76, R24 ;  /* 0x00000018004c7308 */ /* 0x0001e40000000800 */
[----:B0-----:R-:W0:Y:S02]  /*58f0*/  SHFL.BFLY PT, R24, R25, 0x1, 0x1f ;  /* 0x0c201f0019187f89 */ /* 0x001e2400000e0000 */
[----:B0-----:R-:W-:-:S04]  /*5900*/  FMNMX R24, R25, R24, !PT ;  /* 0x0000001819187209 */ /* 0x001fc80007800000 */
[----:B------:R-:W-:Y:S01]  /*5910*/  FMNMX R240, R24, R135, !PT ;  /* 0x0000008718f07209 */ /* 0x000fe20007800000 */
[----:B------:R-:W-:Y:S01]  /*5920*/  FADD R24, -R9, R8 ;  /* 0x0000000809187221 */ /* 0x000fe20000000100 */
[----:B------:R-:W-:-:S03]  /*5930*/  FFMA R25, R85, UR13, -R9 ;  /* 0x0000000d55197c23 */ /* 0x000fc60008000809 */
[----:B------:R-:W-:Y:S01]  /*5940*/  FMUL R24, R24, 1.4426950216293334961 ;  /* 0x3fb8aa3b18187820 */ /* 0x000fe20000400000 */
[----:B------:R-:W-:-:S03]  /*5950*/  FMUL R25, R25, 1.4426950216293334961 ;  /* 0x3fb8aa3b19197820 */ /* 0x000fc60000400000 */
[----:B------:R0:W1:Y:S02]  /*5960*/  MUFU.EX2 R203, R24 ;  /* 0x0000001800cb7308 */ /* 0x0000640000000800 */
[----:B0-----:R-:W-:-:S06]  /*5970*/  FFMA R24, R58, UR13, -R240 ;  /* 0x0000000d3a187c23 */ /* 0x001fcc00080008f0 */
[----:B------:R0:W-:Y:S01]  /*5980*/  MUFU.EX2 R8, R25 ;  /* 0x0000001900087308 */ /* 0x0001e20000000800 */
[----:B------:R-:W-:Y:S01]  /*5990*/  FMUL R24, R24, 1.4426950216293334961 ;  /* 0x3fb8aa3b18187820 */ /* 0x000fe20000400000 */
[----:B0-----:R-:W-:-:S06]  /*59a0*/  FFMA R25, R59, UR13, -R240 ;  /* 0x0000000d3b197c23 */ /* 0x001fcc00080008f0 */
[----:B------:R0:W-:Y:S01]  /*59b0*/  MUFU.EX2 R59, R24 ;  /* 0x00000018003b7308 */ /* 0x0001e20000000800 */
[----:B------:R-:W-:Y:S01]  /*59c0*/  FMUL R25, R25, 1.4426950216293334961 ;  /* 0x3fb8aa3b19197820 */ /* 0x000fe20000400000 */
[--C-:B------:R-:W-:Y:S01]  /*59d0*/  FFMA R26, R26, UR13, -R240.reuse ;  /* 0x0000000d1a1a7c23 */ /* 0x100fe200080008f0 */
[----:B0-----:R-:W-:-:S05]  /*59e0*/  FFMA R24, R62, UR13, -R240 ;  /* 0x0000000d3e187c23 */ /* 0x001fca00080008f0 */
[----:B------:R0:W-:Y:S01]  /*59f0*/  MUFU.EX2 R62, R25 ;  /* 0x00000019003e7308 */ /* 0x0001e20000000800 */
[----:B------:R-:W-:Y:S01]  /*5a00*/  FMUL R26, R26, 1.4426950216293334961 ;  /* 0x3fb8aa3b1a1a7820 */ /* 0x000fe20000400000 */
[----:B0-----:R-:W-:Y:S01]  /*5a10*/  FMUL R25, R24, 1.4426950216293334961 ;  /* 0x3fb8aa3b18197820 */ /* 0x001fe20000400000 */
[----:B------:R-:W-:-:S05]  /*5a20*/  LOP3.LUT R24, R5, 0x20, RZ, 0x3c, !PT ;  /* 0x0000002005187812 */ /* 0x000fca00078e3cff */
[----:B------:R0:W-:Y:S01]  /*5a30*/  MUFU.EX2 R205, R26 ;  /* 0x0000001a00cd7308 */ /* 0x0001e20000000800 */
[----:B-----5:R-:W-:Y:S04]  /*5a40*/  STS.U16 [R24+UR12+0x100], R204 ;  /* 0x000100cc18007988 */ /* 0x020fe8000800040c */
[----:B------:R-:W-:Y:S04]  /*5a50*/  STS.U16 [R24+UR12+0x500], R3 ;  /* 0x0005000318007988 */ /* 0x000fe8000800040c */
[----:B------:R-:W-:Y:S04]  /*5a60*/  STS.U16 [R24+UR12+0x900], R14 ;  /* 0x0009000e18007988 */ /* 0x000fe8000800040c */
[----:B------:R-:W-:Y:S04]  /*5a70*/  STS.U16 [R24+UR12+0xd00], R16 ;  /* 0x000d001018007988 */ /* 0x000fe8000800040c */
[----:B---3--:R-:W-:Y:S04]  /*5a80*/  STS.U16 [R24+UR12+0x1100], R208 ;  /* 0x001100d018007988 */ /* 0x008fe8000800040c */
[----:B--2---:R-:W-:Y:S04]  /*5a90*/  STS.U16 [R24+UR12+0x1500], R220 ;  /* 0x001500dc18007988 */ /* 0x004fe8000800040c */
[----:B----4-:R-:W-:Y:S04]  /*5aa0*/  STS.U16 [R24+UR12+0x1900], R228 ;  /* 0x001900e418007988 */ /* 0x010fe8000800040c */
[----:B------:R2:W-:Y:S01]  /*5ab0*/  STS.U16 [R24+UR12+0x1d00], R234 ;  /* 0x001d00ea18007988 */ /* 0x0005e2000800040c */
[----:B0-----:R-:W-:-:S02]  /*5ac0*/  FFMA R26, R63, UR13, -R240 ;  /* 0x0000000d3f1a7c23 */ /* 0x001fc400080008f0 */
[----:B------:R0:W-:Y:S01]  /*5ad0*/  MUFU.EX2 R63, R25 ;  /* 0x00000019003f7308 */ /* 0x0001e20000000800 */
[C---:B--2---:R-:W-:Y:S02]  /*5ae0*/  LOP3.LUT R24, R5.reuse, 0x30, RZ, 0x3c, !PT ;  /* 0x0000003005187812 */ /* 0x044fe400078e3cff */
        /* <DEDUP_REMOVED lines=20> */
[----:B------:R-:W-:Y:S01]  /*5c30*/  STS.U16 [R24+UR12+0x680], R12 ;  /* 0x0006800c18007988 */ /* 0x000fe2000800040c */
[----:B0-----:R-:W-:-:S03]  /*5c40*/  LOP3.LUT R19, R5, 0x60, RZ, 0x3c, !PT ;  /* 0x0000006005137812 */ /* 0x001fc600078e3cff */
[----:B------:R-:W-:Y:S04]  /*5c50*/  STS.U16 [R24+UR12+0xa80], R17 ;  /* 0x000a801118007988 */ /* 0x000fe8000800040c */
[----:B------:R-:W-:Y:S04]  /*5c60*/  STS.U16 [R24+UR12+0x1280], R213 ;  /* 0x001280d518007988 */ /* 0x000fe8000800040c */
[----:B------:R-:W-:Y:S04]  /*5c70*/  STS.U16 [R24+UR12+0x1680], R225 ;  /* 0x001680e118007988 */ /* 0x000fe8000800040c */
[----:B------:R-:W-:Y:S04]  /*5c80*/  STS.U16 [R24+UR12+0x1a80], R231 ;  /* 0x001a80e718007988 */ /* 0x000fe8000800040c */
[----:B------:R0:W-:Y:S04]  /*5c90*/  STS.U16 [R24+UR12+0x1e80], R237 ;  /* 0x001e80ed18007988 */ /* 0x0001e8000800040c */
[----:B------:R2:W-:Y:S01]  /*5ca0*/  STS.U16 [R19+UR12+0x300], R20 ;  /* 0x0003001413007988 */ /* 0x0005e2000800040c */
        /* <DEDUP_REMOVED lines=11> */
[----:B------:R-:W-:Y:S01]  /*5d60*/  FMUL R29, R29, 1.4426950216293334961 ;  /* 0x3fb8aa3b1d1d7820 */ /* 0x000fe20000400000 */
[----:B------:R-:W-:Y:S01]  /*5d70*/  FMUL R28, R28, 1.4426950216293334961 ;  /* 0x3fb8aa3b1c1c7820 */ /* 0x000fe20000400000 */
[--C-:B------:R-:W-:Y:S01]  /*5d80*/  FFMA R66, R66, UR13, -R240.reuse ;  /* 0x0000000d42427c23 */ /* 0x100fe200080008f0 */
[----:B------:R-:W-:Y:S04]  /*5d90*/  STS.U16 [R24+UR12+0xf80], R141 ;  /* 0x000f808d18007988 */ /* 0x000fe8000800040c */
[----:B------:R-:W-:Y:S04]  /*5da0*/  STS.U16 [R24+UR12+0x1380], R217 ;  /* 0x001380d918007988 */ /* 0x000fe8000800040c */
[----:B------:R-:W-:Y:S04]  /*5db0*/  STS.U16 [R24+UR12+0x1780], R227 ;  /* 0x001780e318007988 */ /* 0x000fe8000800040c */
[----:B------:R-:W-:Y:S04]  /*5dc0*/  STS.U16 [R24+UR12+0x1b80], R233 ;  /* 0x001b80e918007988 */ /* 0x000fe8000800040c */
[----:B------:R3:W-:Y:S01]  /*5dd0*/  STS.U16 [R24+UR12+0x1f80], R202 ;  /* 0x001f80ca18007988 */ /* 0x0007e2000800040c */
[--C-:B------:R-:W-:Y:S01]  /*5de0*/  FFMA R67, R67, UR13, -R240.reuse ;  /* 0x0000000d43437c23 */ /* 0x100fe200080008f0 */
[--C-:B------:R-:W-:Y:S01]  /*5df0*/  FFMA R70, R70, UR13, -R240.reuse ;  /* 0x0000000d46467c23 */ /* 0x100fe200080008f0 */
[----:B--2---:R-:W-:Y:S01]  /*5e00*/  FADD R20, -R240, R135 ;  /* 0x00000087f0147221 */ /* 0x004fe20000000100 */
[----:B------:R2:W-:Y:S06]  /*5e10*/  MEMBAR.ALL.CTA ;  /* 0x0000000000007992 */ /* 0x0005ec0000008000 */
[----:B--2---:R-:W2:Y:S01]  /*5e20*/  FENCE.VIEW.ASYNC.S ;  /* 0x00000000000073c6 */ /* 0x004ea20000000000 */
[----:B------:R4:W-:Y:S01]  /*5e30*/  MUFU.EX2 R73, R29 ;  /* 0x0000001d00497308 */ /* 0x0009e20000000800 */
[--C-:B------:R-:W-:Y:S01]  /*5e40*/  FFMA R71, R71, UR13, -R240.reuse ;  /* 0x0000000d47477c23 */ /* 0x100fe200080008f0 */
[--C-:B------:R-:W-:Y:S01]  /*5e50*/  FFMA R74, R74, UR13, -R240.reuse ;  /* 0x0000000d4a4a7c23 */ /* 0x100fe200080008f0 */
[--C-:B------:R-:W-:Y:S01]  /*5e60*/  FFMA R75, R75, UR13, -R240.reuse ;  /* 0x0000000d4b4b7c23 */ /* 0x100fe200080008f0 */
[--C-:B------:R-:W-:Y:S01]  /*5e70*/  FFMA R78, R78, UR13, -R240.reuse ;  /* 0x0000000d4e4e7c23 */ /* 0x100fe200080008f0 */
[--C-:B------:R-:W-:Y:S01]  /*5e80*/  FFMA R79, R79, UR13, -R240.reuse ;  /* 0x0000000d4f4f7c23 */ /* 0x100fe200080008f0 */
[--C-:B------:R-:W-:Y:S01]  /*5e90*/  FFMA R83, R83, UR13, -R240.reuse ;  /* 0x0000000d53537c23 */ /* 0x100fe200080008f0 */
[--C-:B------:R-:W-:Y:S01]  /*5ea0*/  FFMA R86, R86, UR13, -R240.reuse ;  /* 0x0000000d56567c23 */ /* 0x100fe200080008f0 */
[--C-:B------:R-:W-:Y:S01]  /*5eb0*/  FFMA R87, R87, UR13, -R240.reuse ;  /* 0x0000000d57577c23 */ /* 0x100fe200080008f0 */
[--C-:B----4-:R-:W-:Y:S01]  /*5ec0*/  FFMA R29, R77, UR13, -R9.reuse ;  /* 0x0000000d4d1d7c23 */ /* 0x110fe20008000809 */
[--C-:B------:R-:W-:Y:S01]  /*5ed0*/  FFMA R32, R32, UR13, -R9.reuse ;  /* 0x0000000d20207c23 */ /* 0x100fe20008000809 */
[----:B------:R4:W-:Y:S01]  /*5ee0*/  MUFU.EX2 R77, R28 ;  /* 0x0000001c004d7308 */ /* 0x0009e20000000800 */
[--C-:B------:R-:W-:Y:S01]  /*5ef0*/  FFMA R33, R33, UR13, -R9.reuse ;  /* 0x0000000d21217c23 */ /* 0x100fe20008000809 */
[----:B------:R-:W-:Y:S01]  /*5f00*/  FMUL R29, R29, 1.4426950216293334961 ;  /* 0x3fb8aa3b1d1d7820 */ /* 0x000fe20000400000 */
        /* <DEDUP_REMOVED lines=11> */
[----:B------:R-:W-:Y:S01]  /*5fc0*/  FMUL R14, R66, 1.4426950216293334961 ;  /* 0x3fb8aa3b420e7820 */ /* 0x000fe20000400000 */
        /* <DEDUP_REMOVED lines=16> */
[----:B----4-:R-:W-:Y:S01]  /*60d0*/  FFMA R28, R84, UR13, -R9 ;  /* 0x0000000d541c7c23 */ /* 0x010fe20008000809 */
[--C-:B------:R-:W-:Y:S01]  /*60e0*/  FFMA R51, R51, UR13, -R240.reuse ;  /* 0x0000000d33337c23 */ /* 0x100fe200080008f0 */
[--C-:B------:R-:W-:Y:S01]  /*60f0*/  FFMA R54, R54, UR13, -R240.reuse ;  /* 0x0000000d36367c23 */ /* 0x100fe200080008f0 */
[--C-:B------:R-:W-:Y:S01]  /*6100*/  FFMA R55, R55, UR13, -R240.reuse ;  /* 0x0000000d37377c23 */ /* 0x100fe200080008f0 */
[----:B------:R-:W-:Y:S01]  /*6110*/  FMUL R16, R67, 1.4426950216293334961 ;  /* 0x3fb8aa3b43107820 */ /* 0x000fe20000400000 */
[----:B------:R-:W-:Y:S01]  /*6120*/  FMUL R66, R70, 1.4426950216293334961 ;  /* 0x3fb8aa3b46427820 */ /* 0x000fe20000400000 */
[----:B------:R-:W-:Y:S01]  /*6130*/  FFMA R82, R82, UR13, -R240 ;  /* 0x0000000d52527c23 */ /* 0x000fe200080008f0 */
[----:B------:R-:W-:Y:S01]  /*6140*/  FMUL R5, R20, 1.4426950216293334961 ;  /* 0x3fb8aa3b14057820 */ /* 0x000fe20000400000 */
        /* <DEDUP_REMOVED lines=8> */
[----:B0-----:R-:W-:Y:S01]  /*61d0*/  FMUL R6, R87, 1.4426950216293334961 ;  /* 0x3fb8aa3b57067820 */ /* 0x001fe20000400000 */
        /* <DEDUP_REMOVED lines=30> */
[----:B------:R-:W0:Y:S08]  /*63c0*/  MUFU.EX2 R5, R5 ;  /* 0x0000000500057308 */ /* 0x000e300000000800 */
[----:B------:R-:W-:Y:S08]  /*63d0*/  MUFU.EX2 R10, R10 ;  /* 0x0000000a000a7308 */ /* 0x000ff00000000800 */
[----:B------:R-:W3:Y:S08]  /*63e0*/  MUFU.EX2 R21, R21 ;  /* 0x0000001500157308 */ /* 0x000ef00000000800 */
[----:B------:R-:W-:Y:S08]  /*63f0*/  MUFU.EX2 R22, R22 ;  /* 0x0000001600167308 */ /* 0x000ff00000000800 */
[----:B------:R-:W4:Y:S01]  /*6400*/  MUFU.EX2 R23, R23 ;  /* 0x0000001700177308 */ /* 0x000f220000000800 */
[-C--:B-1----:R-:W-:Y:S01]  /*6410*/  FMUL R88, R88, R203.reuse ;  /* 0x000000cb58587220 */ /* 0x082fe20000400000 */
[-C--:B------:R-:W-:Y:S01]  /*6420*/  FMUL R89, R89, R203.reuse ;  /* 0x000000cb59597220 */ /* 0x080fe20000400000 */
[-C--:B------:R-:W-:Y:S01]  /*6430*/  FMUL R92, R92, R203.reuse ;  /* 0x000000cb5c5c7220 */ /* 0x080fe20000400000 */
[-C--:B------:R-:W-:Y:S01]  /*6440*/  FMUL R93, R93, R203.reuse ;  /* 0x000000cb5d5d7220 */ /* 0x080fe20000400000 */
[-C--:B------:R-:W-:Y:S01]  /*6450*/  FMUL R96, R96, R203.reuse ;  /* 0x000000cb60607220 */ /* 0x080fe20000400000 */
[-C--:B------:R-:W-:Y:S01]  /*6460*/  FMUL R97, R97, R203.reuse ;  /* 0x000000cb61617220 */ /* 0x080fe20000400000 */
[-C--:B------:R-:W-:Y:S01]  /*6470*/  FMUL R100, R100, R203.reuse ;  /* 0x000000cb64647220 */ /* 0x080fe20000400000 */
[----:B------:R-:W-:Y:S01]  /*6480*/  MUFU.EX2 R120, R32 ;  /* 0x0000002000787308 */ /* 0x000fe20000000800 */
[-C--:B------:R-:W-:Y:S01]  /*6490*/  FMUL R101, R101, R203.reuse ;  /* 0x000000cb65657220 */ /* 0x080fe20000400000 */
[-C--:B------:R-:W-:Y:S01]  /*64a0*/  FMUL R104, R104, R203.reuse ;  /* 0x000000cb68687220 */ /* 0x080fe20000400000 */
[-C--:B------:R-:W-:Y:S01]  /*64b0*/  FMUL R105, R105, R203.reuse ;  /* 0x000000cb69697220 */ /* 0x080fe20000400000 */
[-C--:B------:R-:W-:Y:S01]  /*64c0*/  FMUL R108, R108, R203.reuse ;  /* 0x000000cb6c6c7220 */ /* 0x080fe20000400000 */
[-C--:B------:R-:W-:Y:S01]  /*64d0*/  FMUL R109, R109, R203.reuse ;  /* 0x000000cb6d6d7220 */ /* 0x080fe20000400000 */
[-C--:B------:R-:W-:Y:S01]  /*64e0*/  FMUL R112, R112, R203.reuse ;  /* 0x000000cb70707220 */ /* 0x080fe20000400000 */
[-C--:B------:R-:W-:Y:S01]  /*64f0*/  FMUL R113, R113, R203.reuse ;  /* 0x000000cb71717220 */ /* 0x080fe20000400000 */
[----:B------:R-:W1:Y:S01]  /*6500*/  MUFU.EX2 R121, R33 ;  /* 0x0000002100797308 */ /* 0x000e620000000800 */
[-C--:B------:R-:W-:Y:S01]  /*6510*/  FMUL R116, R116, R203.reuse ;  /* 0x000000cb74747220 */ /* 0x080fe20000400000 */
[----:B------:R-:W-:Y:S01]  /*6520*/  FMUL R117, R117, R203 ;  /* 0x000000cb75757220 */ /* 0x000fe20000400000 */
[----:B------:R-:W5:Y:S05]  /*6530*/  LDC R13, c[0x0][0x264] ;  /* 0x00009900ff0d7b82 */ /* 0x000f6a0000000800 */
[----:B------:R-:W-:Y:S03]  /*6540*/  MUFU.EX2 R122, R36 ;  /* 0x00000024007a7308 */ /* 0x000fe60000000800 */
[----:B------:R-:W5:Y:S05]  /*6550*/  LDC R11, c[0x0][0x254] ;  /* 0x00009500ff0b7b82 */ /* 0x000f6a0000000800 */
[----:B------:R-:W-:Y:S08]  /*6560*/  MUFU.EX2 R123, R37 ;  /* 0x00000025007b7308 */ /* 0x000ff00000000800 */
        /* <DEDUP_REMOVED lines=9> */
[----:B------:R1:W-:Y:S08]  /*6600*/  MUFU.EX2 R85, R28 ;  /* 0x0000001c00557308 */ /* 0x0003f00000000800 */
[----:B------:R-:W2:Y:S08]  /*6610*/  MUFU.EX2 R207, R27 ;  /* 0x0000001b00cf7308 */ /* 0x000eb00000000800 */
[----:B------:R-:W-:Y:S08]  /*6620*/  MUFU.EX2 R239, R30 ;  /* 0x0000001e00ef7308 */ /* 0x000ff00000000800 */
[----:B------:R-:W5:Y:S08]  /*6630*/  MUFU.EX2 R241, R31 ;  /* 0x0000001f00f17308 */ /* 0x000f700000000800 */
        /* <DEDUP_REMOVED lines=24> */
[----:B------:R-:W5:Y:S01]  /*67c0*/  MUFU.EX2 R6, R6 ;  /* 0x0000000600067308 */ /* 0x000f620000000800 */
[-C--:B0-----:R-:W-:Y:S01]  /*67d0*/  FMUL R90, R90, R5.reuse ;  /* 0x000000055a5a7220 */ /* 0x081fe20000400000 */
[-C--:B------:R-:W-:Y:S01]  /*67e0*/  FMUL R91, R91, R5.reuse ;  /* 0x000000055b5b7220 */ /* 0x080fe20000400000 */
        /* <DEDUP_REMOVED lines=13> */
[----:B------:R-:W-:Y:S01]  /*68c0*/  FMUL R119, R119, R5 ;  /* 0x0000000577777220 */ /* 0x000fe20000400000 */
[----:B---3--:R-:W-:-:S02]  /*68d0*/  F2FP.BF16.F32.PACK_AB R24, R21, R10 ;  /* 0x0000000a1518723e */ /* 0x008fc400000010ff */
[----:B----4-:R-:W-:Y:S02]  /*68e0*/  F2FP.BF16.F32.PACK_AB R26, R23, R22 ;  /* 0x00000016171a723e */ /* 0x010fe400000010ff */
[----:B-1----:R-:W-:Y:S02]  /*68f0*/  F2FP.BF16.F32.PACK_AB R28, R121, R120 ;  /* 0x00000078791c723e */ /* 0x002fe400000010ff */
[----:B--2---:R-:W-:Y:S02]  /*6900*/  F2FP.BF16.F32.PACK_AB R25, R207, R205 ;  /* 0x000000cdcf19723e */ /* 0x004fe400000010ff */
[----:B-----5:R-:W-:Y:S02]  /*6910*/  F2FP.BF16.F32.PACK_AB R27, R241, R239 ;  /* 0x000000eff11b723e */ /* 0x020fe400000010ff */
[----:B------:R-:W-:Y:S02]  /*6920*/  F2FP.BF16.F32.PACK_AB R29, R243, R242 ;  /* 0x000000f2f31d723e */ /* 0x000fe400000010ff */
[----:B------:R-:W-:-:S02]  /*6930*/  F2FP.BF16.F32.PACK_AB R30, R123, R122 ;  /* 0x0000007a7b1e723e */ /* 0x000fc400000010ff */
[----:B------:R-:W-:Y:S02]  /*6940*/  F2FP.BF16.F32.PACK_AB R31, R245, R244 ;  /* 0x000000f4f51f723e */ /* 0x000fe400000010ff */
[----:B------:R-:W-:Y:S02]  /*6950*/  F2FP.BF16.F32.PACK_AB R32, R125, R124 ;  /* 0x0000007c7d20723e */ /* 0x000fe400000010ff */
[----:B------:R-:W-:Y:S02]  /*6960*/  F2FP.BF16.F32.PACK_AB R33, R247, R246 ;  /* 0x000000f6f721723e */ /* 0x000fe400000010ff */
[----:B------:R-:W-:Y:S02]  /*6970*/  F2FP.BF16.F32.PACK_AB R34, R127, R126 ;  /* 0x0000007e7f22723e */ /* 0x000fe400000010ff */
        /* <DEDUP_REMOVED lines=20> */
[----:B------:R-:W-:Y:S01]  /*6ac0*/  F2FP.BF16.F32.PACK_AB R55, R6, R17 ;  /* 0x000000110637723e */ /* 0x000fe200000010ff */
[----:B------:R-:W-:Y:S06]  /*6ad0*/  BAR.SYNC.DEFER_BLOCKING 0x0 ;  /* 0x0000000000007b1d */ /* 0x000fec0000010000 */
[----:B------:R-:W-:-:S06]  /*6ae0*/  WARPGROUP.ARRIVE ;  /* 0x00000000000079c5 */ /* 0x000fcc0000000000 */
[----:B------:R-:W-:Y:S04]  /*6af0*/  HGMMA.64x64x16.F32.BF16 R88, R24, gdesc[UR16], R88 ;  /* 0x00e0001018587df0 */ /* 0x000fe80008701858 */
[----:B------:R-:W-:Y:S04]  /*6b00*/  HGMMA.64x64x16.F32.BF16 R88, R28, gdesc[UR8], R88 ;  /* 0x00e000081c587df0 */ /* 0x000fe80008701858 */
[----:B------:R-:W-:Y:S04]  /*6b10*/  HGMMA.64x64x16.F32.BF16 R88, R32, gdesc[UR40], R88 ;  /* 0x00e0002820587df0 */ /* 0x000fe80008701858 */
[----:B------:R-:W-:Y:S04]  /*6b20*/  HGMMA.64x64x16.F32.BF16 R88, R36, gdesc[UR36], R88 ;  /* 0x00e0002424587df0 */ /* 0x000fe80008701858 */
[----:B------:R-:W-:Y:S01]  /*6b30*/  HGMMA.64x64x16.F32.BF16 R88, R40, gdesc[UR32], R88 ;  /* 0x00e0002028587df0 */ /* 0x000fe20008701858 */
[----:B------:R-:W-:Y:S01]  /*6b40*/  FADD R205, R205, R207 ;  /* 0x000000cfcdcd7221 */ /* 0x000fe20000000000 */
[----:B------:R-:W-:-:S03]  /*6b50*/  FADD R10, R10, R21 ;  /* 0x000000150a0a7221 */ /* 0x000fc60000000000 */
        /* <DEDUP_REMOVED lines=9> */
[----:B------:R-:W-:Y:S01]  /*6bf0*/  FADD R10, R122, R10 ;  /* 0x0000000a7a0a7221 */ /* 0x000fe20000000000 */
[----:B------:R-:W-:Y:S02]  /*6c00*/  HGMMA.64x64x16.F32.BF16 R88, R44, gdesc[UR28], R88 ;  /* 0x00e0001c2c587df0 */ /* 0x000fe40008701858 */
        /* <DEDUP_REMOVED lines=23> */
[----:B------:R-:W-:Y:S01]  /*6d80*/  HGMMA.64x64x16.F32.BF16 R88, R48, gdesc[UR24], R88 ;  /* 0x00e0001830587df0 */ /* 0x000fe20008701858 */
[----:B------:R-:W-:Y:S02]  /*6d90*/  FADD R10, R61, R10 ;  /* 0x0000000a3d0a7221 */ /* 0x000fe40000000000 */
[----:B------:R-:W-:Y:S02]  /*6da0*/  FADD R205, R3, R205 ;  /* 0x000000cd03cd7221 */ /* 0x000fe40000000000 */
[----:B------:R-:W-:Y:S02]  /*6db0*/  FADD R10, R64, R10 ;  /* 0x0000000a400a7221 */ /* 0x000fe40000000000 */
[----:B------:R-:W-:Y:S02]  /*6dc0*/  FADD R205, R14, R205 ;  /* 0x000000cd0ecd7221 */ /* 0x000fe40000000000 */
[----:B------:R-:W-:-:S02]  /*6dd0*/  FADD R10, R65, R10 ;  /* 0x0000000a410a7221 */ /* 0x000fc40000000000 */
[----:B------:R-:W-:Y:S02]  /*6de0*/  FADD R205, R16, R205 ;  /* 0x000000cd10cd7221 */ /* 0x000fe40000000000 */
        /* <DEDUP_REMOVED lines=14> */
[----:B------:R-:W0:Y:S01]  /*6ed0*/  LDC R12, c[0x0][0x280] ;  /* 0x0000a000ff0c7b82 */ /* 0x000e220000000800 */
[----:B------:R-:W-:Y:S01]  /*6ee0*/  FADD R10, R81, R10 ;  /* 0x0000000a510a7221 */ /* 0x000fe20000000000 */
[----:B------:R-:W-:-:S03]  /*6ef0*/  FADD R205, R15, R205 ;  /* 0x000000cd0fcd7221 */ /* 0x000fc60000000000 */
[----:B------:R-:W-:Y:S01]  /*6f00*/  FADD R10, R84, R10 ;  /* 0x0000000a540a7221 */ /* 0x000fe20000000000 */
[----:B------:R-:W-:-:S03]  /*6f10*/  FADD R205, R17, R205 ;  /* 0x000000cd11cd7221 */ /* 0x000fc60000000000 */
[----:B------:R-:W-:Y:S01]  /*6f20*/  FADD R10, R85, R10 ;  /* 0x0000000a550a7221 */ /* 0x000fe20000000000 */
[----:B------:R-:W-:-:S03]  /*6f30*/  FADD R205, R6, R205 ;  /* 0x000000cd06cd7221 */ /* 0x000fc60000000000 */
[----:B------:R-:W-:Y:S02]  /*6f40*/  FADD R10, R8, R10 ;  /* 0x0000000a080a7221 */ /* 0x000fe40000000000 */
[----:B------:R-:W1:Y:S01]  /*6f50*/  SHFL.BFLY PT, R3, R205, 0x2, 0x1f ;  /* 0x0c401f00cd037f89 */ /* 0x000e6200000e0000 */
[----:B------:R-:W-:Y:S03]  /*6f60*/  HGMMA.64x64x16.F32.BF16 R88, R52, gdesc[UR20], R88, gsb0 ;  /* 0x00e0001434587df0 */ /* 0x000fe60008001858 */
[----:B------:R-:W2:Y:S01]  /*6f70*/  SHFL.BFLY PT, R6, R10, 0x2, 0x1f ;  /* 0x0c401f000a067f89 */ /* 0x000ea200000e0000 */
[----:B-1----:R-:W-:-:S05]  /*6f80*/  FADD R3, R205, R3 ;  /* 0x00000003cd037221 */ /* 0x002fca0000000000 */
[----:B------:R-:W1:Y:S01]  /*6f90*/  SHFL.BFLY PT, R8, R3, 0x1, 0x1f ;  /* 0x0c201f0003087f89 */ /* 0x000e6200000e0000 */
[----:B--2---:R-:W-:-:S05]  /*6fa0*/  FADD R6, R10, R6 ;  /* 0x000000060a067221 */ /* 0x004fca0000000000 */
[----:B------:R-:W2:Y:S01]  /*6fb0*/  SHFL.BFLY PT, R10, R6, 0x1, 0x1f ;  /* 0x0c201f00060a7f89 */ /* 0x000ea200000e0000 */
[----:B------:R-:W-:-:S06]  /*6fc0*/  UIADD3 UR4, UR4, 0x80, URZ ;  /* 0x0000008004047890 */ /* 0x000fcc000fffe03f */
[----:B0-----:R-:W-:Y:S01]  /*6fd0*/  ISETP.LE.AND P0, PT, R12, UR4, PT ;  /* 0x000000040c007c0c */ /* 0x001fe2000bf03270 */
[----:B-1----:R-:W-:Y:S01]  /*6fe0*/  FADD R8, R3, R8 ;  /* 0x0000000803087221 */ /* 0x002fe20000000000 */
[----:B------:R-:W-:Y:S01]  /*6ff0*/  LEA R7, R13, R7, 0x7 ;  /* 0x000000070d077211 */ /* 0x000fe200078e38ff */
[----:B------:R-:W-:Y:S02]  /*7000*/  IMAD R4, R11, 0x80, R4 ;  /* 0x000000800b047824 */ /* 0x000fe400078e0204 */
[----:B------:R-:W-:Y:S01]  /*7010*/  FFMA R2, R5, R2, R8 ;  /* 0x0000000205027223 */ /* 0x000fe20000000008 */
[-C--:B------:R-:W-:Y:S01]  /*7020*/  MOV R5, R9.reuse ;  /* 0x0000000900057202 */ /* 0x080fe20000000f00 */
[--C-:B------:R-:W-:Y:S01]  /*7030*/  IMAD.MOV.U32 R3, RZ, RZ, R240.reuse ;  /* 0x000000ffff037224 */ /* 0x100fe200078e00f0 */
[----:B------:R-:W-:Y:S01]  /*7040*/  MOV R8, R9 ;  /* 0x0000000900087202 */ /* 0x000fe20000000f00 */
[----:B------:R-:W-:Y:S02]  /*7050*/  IMAD.MOV.U32 R135, RZ, RZ, R240 ;  /* 0x000000ffff877224 */ /* 0x000fe400078e00f0 */
[----:B--2---:R-:W-:-:S04]  /*7060*/  FADD R10, R6, R10 ;  /* 0x0000000a060a7221 */ /* 0x004fc80000000000 */
[----:B------:R-:W-:Y:S01]  /*7070*/  FFMA R0, R203, R0, R10 ;  /* 0x00000000cb007223 */ /* 0x000fe2000000000a */
[----:B------:R-:W-:Y:S02]  /*7080*/  WARPGROUP.DEPBAR.LE gsb0, 0x0 ;  /* 0x00008000000079c5 */ /* 0x000fe40000010000 */
[----:B------:R-:W-:Y:S05]  /*7090*/  @!P0 BRA `(.L_x_1) ;  /* 0xffffffc000208947 */ /* 0x000fea000383ffff */
.L_x_0:
[----:B------:R-:W-:Y:S01]  /*70a0*/  MOV R17, R2 ;  /* 0x0000000200117202 */ /* 0x000fe20000000f00 */
[----:B------:R-:W-:Y:S01]  /*70b0*/  FMUL R9, R114, 0.25 ;  /* 0x3e80000072097820 */ /* 0x000fe20000400000 */
[----:B------:R-:W-:Y:S01]  /*70c0*/  FMUL R2, R119, 0.25 ;  /* 0x3e80000077027820 */ /* 0x000fe20000400000 */
[----:B------:R-:W0:Y:S01]  /*70d0*/  S2R R4, SR_TID.X ;  /* 0x0000000000047919 */ /* 0x000e220000002100 */
[----:B------:R-:W-:Y:S01]  /*70e0*/  FSETP.GT.AND P1, PT, |R17|, 8.50705917302346158658e+37, PT ;  /* 0x7e8000001100780b */ /* 0x000fe20003f24200 */
[----:B------:R-:W-:Y:S02]  /*70f0*/  IMAD.MOV.U32 R57, RZ, RZ, R0 ;  /* 0x000000ffff397224 */ /* 0x000fe400078e0000 */
[----:B------:R-:W-:Y:S01]  /*7100*/  FMUL R0, R117, 0.25 ;  /* 0x3e80000075007820 */ /* 0x000fe20000400000 */
[----:B------:R-:W-:Y:S01]  /*7110*/  FMUL R7, R118, 0.25 ;  /* 0x3e80000076077820 */ /* 0x000fe20000400000 */
[----:B------:R-:W-:Y:S01]  /*7120*/  FSEL R114, R9, R114, P1 ;  /* 0x0000007209727208 */ /* 0x000fe20000800000 */
[----:B------:R-:W-:Y:S01]  /*7130*/  FMUL R9, R106, 0.25 ;  /* 0x3e8000006a097820 */ /* 0x000fe20000400000 */
[----:B------:R-:W-:Y:S01]  /*7140*/  FSEL R10, R2, R119, P1 ;  /* 0x00000077020a7208 */ /* 0x000fe20000800000 */
[----:B------:R-:W-:Y:S01]  /*7150*/  FMUL R2, R111, 0.25 ;  /* 0x3e8000006f027820 */ /* 0x000fe20000400000 */
[----:B------:R-:W-:Y:S01]  /*7160*/  FSETP.GT.AND P2, PT, |R57|, 8.50705917302346158658e+37, PT ;  /* 0x7e8000003900780b */ /* 0x000fe20003f44200 */
[----:B------:R-:W2:Y:S01]  /*7170*/  LDC R62, c[0x0][0x278] ;  /* 0x00009e00ff3e7b82 */ /* 0x000ea20000000800 */
[----:B------:R-:W-:Y:S01]  /*7180*/  FSEL R106, R9, R106, P1 ;  /* 0x0000006a096a7208 */ /* 0x000fe20000800000 */
[----:B------:R-:W-:Y:S01]  /*7190*/  FMUL R9, R98, 0.25 ;  /* 0x3e80000062097820 */ /* 0x000fe20000400000 */
        /* <DEDUP_REMOVED lines=21> */
[----:B-1----:R-:W-:Y:S01]  /*72f0*/  FMUL R11, R94, 0.25 ;  /* 0x3e8000005e0b7820 */ /* 0x002fe20000400000 */
[----:B------:R-:W-:Y:S01]  /*7300*/  FMUL R2, R105, 0.25 ;  /* 0x3e80000069027820 */ /* 0x000fe20000400000 */
[----:B------:R-:W-:Y:S01]  /*7310*/  FSEL R101, R0, R101, P2 ;  /* 0x0000006500657208 */ /* 0x000fe20001000000 */
[----:B------:R-:W-:Y:S01]  /*7320*/  FMUL R0, R93, 0.25 ;  /* 0x3e8000005d007820 */ /* 0x000fe20000400000 */
[----:B------:R-:W-:Y:S01]  /*7330*/  FMUL R6, R115, 0.25 ;  /* 0x3e80000073067820 */ /* 0x000fe20000400000 */
[----:B------:R-:W-:Y:S01]  /*7340*/  FSEL R33, R9, R100, P2 ;  /* 0x0000006409217208 */ /* 0x000fe20001000000 */
[----:B------:R-:W-:Y:S01]  /*7350*/  FMUL R9, R92, 0.25 ;  /* 0x3e8000005c097820 */ /* 0x000fe20000400000 */
[----:B------:R-:W-:Y:S01]  /*7360*/  FSEL R102, R7, R102, P1 ;  /* 0x0000006607667208 */ /* 0x000fe20000800000 */
[----:B------:R-:W-:Y:S01]  /*7370*/  FMUL R7, R116, 0.25 ;  /* 0x3e80000074077820 */ /* 0x000fe20000400000 */
[----:B------:R-:W-:Y:S01]  /*7380*/  FSEL R94, R11, R94, P1 ;  /* 0x0000005e0b5e7208 */ /* 0x000fe20000800000 */
[----:B------:R-:W1:Y:S01]  /*7390*/  S2R R121, SR_TID.X ;  /* 0x0000000000797919 */ /* 0x000e620000002100 */
[----:B------:R-:W-:Y:S01]  /*73a0*/  FSEL R105, R2, R105, P2 ;  /* 0x0000006902697208 */ /* 0x000fe20001000000 */
[----:B------:R-:W-:Y:S01]  /*73b0*/  FMUL R2, R97, 0.25 ;  /* 0x3e80000061027820 */ /* 0x000fe20000400000 */
[----:B0-----:R-:W-:Y:S01]  /*73c0*/  SHF.R.U32.HI R11, RZ, 0x6, R4 ;  /* 0x00000006ff0b7819 */ /* 0x001fe20000011604 */
[----:B------:R-:W0:Y:S01]  /*73d0*/  S2R R120, SR_CTAID.X ;  /* 0x0000000000787919 */ /* 0x000e220000002500 */
[----:B------:R-:W-:Y:S01]  /*73e0*/  FSEL R93, R0, R93, P2 ;  /* 0x0000005d005d7208 */ /* 0x000fe20001000000 */
[----:B------:R-:W-:Y:S01]  /*73f0*/  ULDC.64 UR4, c[0x0][0x270] ;  /* 0x00009c0000047ab9 */ /* 0x000fe20000000a00 */
[----:B------:R-:W-:Y:S01]  /*7400*/  LOP3.LUT R0, R4, 0x7, RZ, 0xc0, !PT ;  /* 0x0000000704007812 */ /* 0x000fe200078ec0ff */
[----:B------:R-:W-:Y:S01]  /*7410*/  UIMAD UR4, UR7, UR4, URZ ;  /* 0x00000004070472a4 */ /* 0x000fe2000f8e023f */
[----:B------:R-:W-:Y:S01]  /*7420*/  FSEL R14, R6, R115, P1 ;  /* 0x00000073060e7208 */ /* 0x000fe20000800000 */
[----:B------:R-:W-:Y:S01]  /*7430*/  FMUL R6, R107, 0.25 ;  /* 0x3e8000006b067820 */ /* 0x000fe20000400000 */
[----:B------:R-:W-:-:S02]  /*7440*/  SGXT.U32 R11, R11, 0x1 ;  /* 0x000000010b0b781a */ /* 0x000fc40000000000 */
[----:B------:R-:W-:Y:S02]  /*7450*/  FSEL R41, R9, R92, P2 ;  /* 0x0000005c09297208 */ /* 0x000fe40001000000 */
[----:B------:R-:W-:Y:S01]  /*7460*/  FSEL R15, R7, R116, P2 ;  /* 0x00000074070f7208 */ /* 0x000fe20001000000 */
[----:B------:R-:W-:Y:S01]  /*7470*/  FMUL R7, R112, 0.25 ;  /* 0x3e80000070077820 */ /* 0x000fe20000400000 */
[----:B------:R-:W-:Y:S01]  /*7480*/  FSEL R97, R2, R97, P2 ;  /* 0x0000006102617208 */ /* 0x000fe20001000000 */
[----:B------:R-:W-:Y:S01]  /*7490*/  FMUL R2, R89, 0.25 ;  /* 0x3e80000059027820 */ /* 0x000fe20000400000 */
[----:B------:R-:W-:Y:S01]  /*74a0*/  LEA R9, R0, UR12, 0x4 ;  /* 0x0000000c00097c11 */ /* 0x000fe2000f8e20ff */
[----:B--2---:R-:W-:Y:S01]  /*74b0*/  IMAD R38, R11, R62, RZ ;  /* 0x0000003e0b267224 */ /* 0x004fe200078e02ff */
[----:B------:R-:W-:Y:S01]  /*74c0*/  FSEL R20, R6, R107, P1 ;  /* 0x0000006b06147208 */ /* 0x000fe20000800000 */
[----:B------:R-:W-:Y:S01]  /*74d0*/  FMUL R6, R95, 0.25 ;  /* 0x3e8000005f067820 */ /* 0x000fe20000400000 */
[----:B------:R-:W-:Y:S01]  /*74e0*/  LOP3.LUT R12, R4, 0x8, RZ, 0xc0, !PT ;  /* 0x00000008040c7812 */ /* 0x000fe200078ec0ff */
[--C-:B------:R-:W-:Y:S01]  /*74f0*/  IMAD R11, R0, -0x8, R9.reuse ;  /* 0xfffffff8000b7824 */ /* 0x100fe200078e0209 */
[----:B------:R-:W-:Y:S01]  /*7500*/  FSEL R23, R7, R112, P2 ;  /* 0x0000007007177208 */ /* 0x000fe20001000000 */
[----:B------:R-:W-:Y:S01]  /*7510*/  FMUL R7, R104, 0.25 ;  /* 0x3e80000068077820 */ /* 0x000fe20000400000 */
[----:B------:R-:W-:Y:S01]  /*7520*/  FSEL R89, R2, R89, P2 ;  /* 0x0000005902597208 */ /* 0x000fe20001000000 */
[----:B------:R-:W-:Y:S01]  /*7530*/  IMAD R9, R12, 0x80, R9 ;  /* 0x000000800c097824 */ /* 0x000fe200078e0209 */
[----:B------:R-:W-:-:S02]  /*7540*/  SHF.L.U32 R0, R4, 0x2, RZ ;  /* 0x0000000204007819 */ /* 0x000fc400000006ff */
[----:B------:R-:W-:Y:S02]  /*7550*/  SHF.L.U32 R2, R4, 0x3, RZ ;  /* 0x0000000304027819 */ /* 0x000fe400000006ff */
[----:B------:R-:W-:Y:S02]  /*7560*/  FSEL R30, R6, R95, P1 ;  /* 0x0000005f061e7208 */ /* 0x000fe40000800000 */
[----:B------:R-:W-:Y:S01]  /*7570*/  LOP3.LUT R6, R0, 0xc0, RZ, 0xc0, !PT ;  /* 0x000000c000067812 */ /* 0x000fe200078ec0ff */
[----:B------:R-:W-:Y:S01]  /*7580*/  FMUL R0, R57, 8388608 ;  /* 0x4b00000039007820 */ /* 0x000fe20000400000 */
[----:B------:R-:W-:Y:S02]  /*7590*/  LOP3.LUT R2, R2, 0x380, RZ, 0xc0, !PT ;  /* 0x0000038002027812 */ /* 0x000fe400078ec0ff */
[----:B------:R-:W-:Y:S01]  /*75a0*/  FSEL R31, R7, R104, P2 ;  /* 0x00000068071f7208 */ /* 0x000fe20001000000 */
[----:B------:R-:W-:Y:S01]  /*75b0*/  FMUL R7, R96, 0.25 ;  /* 0x3e80000060077820 */ /* 0x000fe20000400000 */
[----:B------:R-:W-:Y:S01]  /*75c0*/  FSETP.GEU.AND P3, PT, R57, 1.175494350822287508e-38, PT ;  /* 0x008000003900780b */ /* 0x000fe20003f6e000 */
[----:B------:R-:W-:Y:S01]  /*75d0*/  IMAD.IADD R13, R6, 0x1, R11 ;  /* 0x00000001060d7824 */ /* 0x000fe200078e020b */
[----:B------:R-:W-:Y:S01]  /*75e0*/  IADD3 R60, R2, R9, RZ ;  /* 0x00000009023c7210 */ /* 0x000fe20007ffe0ff */
[----:B------:R-:W-:Y:S01]  /*75f0*/  FMUL R2, R17, 8388608 ;  /* 0x4b00000011027820 */ /* 0x000fe20000400000 */
[----:B------:R-:W-:-:S02]  /*7600*/  FSEL R69, R0, R57, !P3 ;  /* 0x0000003900457208 */ /* 0x000fc40005800000 */
[----:B------:R-:W-:Y:S02]  /*7610*/  FSETP.GEU.AND P4, PT, R17, 1.175494350822287508e-38, PT ;  /* 0x008000001100780b */ /* 0x000fe40003f8e000 */
[----:B------:R-:W-:Y:S01]  /*7620*/  FSEL R39, R7, R96, P2 ;  /* 0x0000006007277208 */ /* 0x000fe20001000000 */
[----:B------:R-:W-:Y:S01]  /*7630*/  FMUL R7, R88, 0.25 ;  /* 0x3e80000058077820 */ /* 0x000fe20000400000 */
[----:B------:R-:W-:Y:S01]  /*7640*/  FSETP.GEU.AND P5, PT, |R17|, 1.175494350822287508e-38, PT ;  /* 0x008000001100780b */ /* 0x000fe20003fae200 */
[----:B------:R-:W-:Y:S01]  /*7650*/  VIADD R0, R69, 0xc0cafb0d ;  /* 0xc0cafb0d45007836 */ /* 0x000fe20000000000 */
[----:B------:R-:W-:Y:S01]  /*7660*/  FSEL R64, R2, R17, !P4 ;  /* 0x0000001102407208 */ /* 0x000fe20006000000 */
[----:B------:R-:W-:Y:S01]  /*7670*/  @P1 FMUL R17, R17, 0.25 ;  /* 0x3e80000011111820 */ /* 0x000fe20000400000 */
[----:B------:R-:W-:Y:S02]  /*7680*/  FSEL R45, R7, R88, P2 ;  /* 0x00000058072d7208 */ /* 0x000fe40001000000 */
[----:B------:R-:W-:-:S02]  /*7690*/  IADD3 R7, R64, -0x3f3504f3, RZ ;  /* 0xc0cafb0d40077810 */ /* 0x000fc40007ffe0ff */
[----:B------:R-:W-:Y:S02]  /*76a0*/  LOP3.LUT R6, R0, 0xff800000, RZ, 0xc0, !PT ;  /* 0xff80000000067812 */ /* 0x000fe400078ec0ff */
[----:B------:R-:W-:Y:S02]  /*76b0*/  LOP3.LUT R8, R4, 0x40, RZ, 0xc0, !PT ;  /* 0x0000004004087812 */ /* 0x000fe400078ec0ff */
[----:B------:R-:W-:Y:S01]  /*76c0*/  LOP3.LUT R9, R7, 0xff800000, RZ, 0xc0, !PT ;  /* 0xff80000007097812 */ /* 0x000fe200078ec0ff */
[----:B------:R-:W-:Y:S01]  /*76d0*/  @!P5 FMUL R17, R17, 16777216 ;  /* 0x4b8000001111d820 */ /* 0x000fe20000400000 */
[----:B------:R-:W-:Y:S01]  /*76e0*/  FSEL R2, RZ, -23, P3 ;  /* 0xc1b80000ff027808 */ /* 0x000fe20001800000 */
[----:B------:R-:W-:Y:S01]  /*76f0*/  @!P5 FMUL R10, R10, 16777216 ;  /* 0x4b8000000a0ad820 */ /* 0x000fe20000400000 */
[-C--:B------:R-:W-:Y:S01]  /*7700*/  I2FP.F32.S32 R7, R6.reuse ;  /* 0x0000000600077245 */ /* 0x080fe20000201400 */
[----:B------:R-:W-:Y:S01]  /*7710*/  @!P5 FMUL R118, R118, 16777216 ;  /* 0x4b8000007676d820 */ /* 0x000fe20000400000 */
[----:B------:R-:W-:Y:S01]  /*7720*/  ISETP.NE.U32.AND P0, PT, R8, RZ, PT ;  /* 0x000000ff0800720c */ /* 0x000fe20003f05070 */
[----:B------:R-:W-:Y:S01]  /*7730*/  FMUL R8, R103, 0.25 ;  /* 0x3e80000067087820 */ /* 0x000fe20000400000 */
[----:B------:R-:W-:Y:S01]  /*7740*/  I2FP.F32.S32 R11, R9 ;  /* 0x00000009000b7245 */ /* 0x000fe20000201400 */
[----:B------:R-:W-:Y:S01]  /*7750*/  FFMA.FTZ R2, R7, 1.1920928955078125e-07, R2 ;  /* 0x3400000007027823 */ /* 0x000fe20000010002 */
[----:B------:R-:W-:Y:S01]  /*7760*/  IADD3 R6, R69, -R6, RZ ;  /* 0x8000000645067210 */ /* 0x000fe20007ffe0ff */
[----:B------:R-:W2:Y:S01]  /*7770*/  MUFU.RCP R7, R17 ;  /* 0x0000001100077308 */ /* 0x000ea20000001000 */
[----:B------:R-:W-:Y:S01]  /*7780*/  FSEL R24, R8, R103, P1 ;  /* 0x0000006708187208 */ /* 0x000fe20000800000 */
[----:B------:R-:W-:Y:S01]  /*7790*/  IMAD.IADD R9, R64, 0x1, -R9 ;  /* 0x0000000140097824 */ /* 0x000fe200078e0a09 */
[----:B------:R-:W-:Y:S01]  /*77a0*/  FSETP.GEU.AND P1, PT, |R57|, 1.175494350822287508e-38, PT ;  /* 0x008000003900780b */ /* 0x000fe20003f2e200 */
[----:B------:R-:W-:Y:S01]  /*77b0*/  @!P5 FMUL R14, R14, 16777216 ;  /* 0x4b8000000e0ed820 */ /* 0x000fe20000400000 */
[----:B------:R-:W-:Y:S01]  /*77c0*/  FSEL R8, RZ, -23, P4 ;  /* 0xc1b80000ff087808 */ /* 0x000fe20002000000 */
[----:B------:R-:W-:Y:S01]  /*77d0*/  @!P5 FMUL R114, R114, 16777216 ;  /* 0x4b8000007272d820 */ /* 0x000fe20000400000 */
[----:B------:R-:W-:Y:S01]  /*77e0*/  LEA.HI R0, R12, R13, RZ, 0x1f ;  /* 0x0000000d0c007211 */ /* 0x000fe200078ff8ff */
[----:B------:R-:W-:Y:S01]  /*77f0*/  @!P5 FMUL R18, R18, 16777216 ;  /* 0x4b8000001212d820 */ /* 0x000fe20000400000 */
[----:B------:R-:W-:Y:S01]  /*7800*/  @!P5 FMUL R110, R110, 16777216 ;  /* 0x4b8000006e6ed820 */ /* 0x000fe20000400000 */
[----:B------:R-:W-:Y:S01]  /*7810*/  FFMA.FTZ R12, R11, 1.1920928955078125e-07, R8 ;  /* 0x340000000b0c7823 */ /* 0x000fe20000010008 */
[----:B------:R-:W-:Y:S01]  /*7820*/  @!P5 FMUL R20, R20, 16777216 ;  /* 0x4b8000001414d820 */ /* 0x000fe20000400000 */
        /* <DEDUP_REMOVED lines=9> */
[----:B------:R-:W-:Y:S01]  /*78c0*/  @P2 FMUL R57, R57, 0.25 ;  /* 0x3e80000039392820 */ /* 0x000fe20000400000 */
[----:B------:R-:W-:-:S02]  /*78d0*/  IMAD.MOV.U32 R8, RZ, RZ, 0x3dc6b27f ;  /* 0x3dc6b27fff087424 */ /* 0x000fc400078e00ff */
[----:B------:R-:W-:Y:S01]  /*78e0*/  FADD R6, R6, -1 ;  /* 0xbf80000006067421 */ /* 0x000fe20000000000 */
[----:B------:R-:W-:Y:S01]  /*78f0*/  FADD R13, R9, -1 ;  /* 0xbf800000090d7421 */ /* 0x000fe20000000000 */
[C---:B--2---:R-:W-:Y:S01]  /*7900*/  FMUL R16, R7.reuse, R10 ;  /* 0x0000000a07107220 */ /* 0x044fe20000400000 */
[C---:B------:R-:W-:Y:S01]  /*7910*/  FMUL R118, R7.reuse, R118 ;  /* 0x0000007607767220 */ /* 0x040fe20000400000 */
        /* <DEDUP_REMOVED lines=13> */
[----:B------:R-:W-:Y:S01]  /*79f0*/  FMUL R43, R7, R90 ;  /* 0x0000005a072b7220 */ /* 0x000fe20000400000 */
[----:B------:R-:W-:Y:S01]  /*7a00*/  @!P1 FMUL R57, R57, 16777216 ;  /* 0x4b80000039399820 */ /* 0x000fe20000400000 */
[-C--:B------:R-:W-:Y:S01]  /*7a10*/  FFMA.FTZ R7, R6, R8.reuse, -0.16845393180847167969 ;  /* 0xbe2c7f3006077423 */ /* 0x080fe20000010008 */
[----:B------:R-:W-:Y:S01]  /*7a20*/  FFMA.FTZ R8, R13, R8, -0.16845393180847167969 ;  /* 0xbe2c7f300d087423 */ /* 0x000fe20000010008 */
[----:B------:R-:W-:Y:S01]  /*7a30*/  @!P1 FMUL R117, R117, 16777216 ;  /* 0x4b80000075759820 */ /* 0x000fe20000400000 */
[----:B------:R-:W2:Y:S01]  /*7a40*/  MUFU.RCP R10, R57 ;  /* 0x00000039000a7308 */ /* 0x000ea20000001000 */
[----:B------:R-:W-:Y:S01]  /*7a50*/  @!P1 FMUL R15, R15, 16777216 ;  /* 0x4b8000000f0f9820 */ /* 0x000fe20000400000 */
[----:B------:R-:W-:Y:S01]  /*7a60*/  FFMA.FTZ R8, R13, R8, 0.1716887056827545166 ;  /* 0x3e2fcf2a0d087423 */ /* 0x000fe20000010008 */
[----:B------:R-:W-:Y:S01]  /*7a70*/  @!P1 FMUL R113, R113, 16777216 ;  /* 0x4b80000071719820 */ /* 0x000fe20000400000 */
[----:B------:R-:W-:Y:S01]  /*7a80*/  @!P1 FMUL R23, R23, 16777216 ;  /* 0x4b80000017179820 */ /* 0x000fe20000400000 */
[----:B------:R-:W-:Y:S01]  /*7a90*/  @!P1 FMUL R109, R109, 16777216 ;  /* 0x4b8000006d6d9820 */ /* 0x000fe20000400000 */
[----:B------:R-:W-:Y:S01]  /*7aa0*/  FFMA.FTZ R8, R13, R8, -0.17900948226451873779 ;  /* 0xbe374e430d087423 */ /* 0x000fe20000010008 */
[----:B------:R-:W-:Y:S01]  /*7ab0*/  @!P1 FMUL R25, R25, 16777216 ;  /* 0x4b80000019199820 */ /* 0x000fe20000400000 */
[----:B------:R-:W-:Y:S01]  /*7ac0*/  @!P1 FMUL R105, R105, 16777216 ;  /* 0x4b80000069699820 */ /* 0x000fe20000400000 */
[----:B------:R-:W-:Y:S01]  /*7ad0*/  @!P1 FMUL R31, R31, 16777216 ;  /* 0x4b8000001f1f9820 */ /* 0x000fe20000400000 */
[----:B------:R-:W-:Y:S01]  /*7ae0*/  FFMA.FTZ R8, R13, R8, 0.20512372255325317383 ;  /* 0x3e520bf40d087423 */ /* 0x000fe20000010008 */
        /* <DEDUP_REMOVED lines=8> */
[C---:B------:R-:W-:Y:S01]  /*7b70*/  FFMA.FTZ R8, R13.reuse, R8, -0.24046532809734344482 ;  /* 0xbe763c8b0d087423 */ /* 0x040fe20000010008 */
        /* <DEDUP_REMOVED lines=16> */
[----:B------:R-:W-:Y:S01]  /*7c80*/  FFMA.FTZ R10, R13, R8, 0.28857114911079406738 ;  /* 0x3e93bf990d0a7423 */ /* 0x000fe20000010008 */
[----:B------:R-:W-:Y:S01]  /*7c90*/  F2FP.BF16.F32.PACK_AB R11, R11, R34 ;  /* 0x000000220b0b723e */ /* 0x000fe200000010ff */
[C---:B------:R-:W-:Y:S01]  /*7ca0*/  FFMA.FTZ R7, R6.reuse, R7, 0.1716887056827545166 ;  /* 0x3e2fcf2a06077423 */ /* 0x040fe20000010007 */
[----:B------:R-:W-:Y:S01]  /*7cb0*/  F2FP.BF16.F32.PACK_AB R8, R41, R36 ;  /* 0x000000242908723e */ /* 0x000fe200000010ff */
[----:B------:R-:W-:Y:S01]  /*7cc0*/  FFMA.FTZ R10, R13, R10, -0.36067417263984680176 ;  /* 0xbeb8aa490d0a7423 */ /* 0x000fe2000001000a */
[----:B------:R-:W-:Y:S01]  /*7cd0*/  F2FP.BF16.F32.PACK_AB R9, R9, R14 ;  /* 0x0000000e0909723e */ /* 0x000fe200000010ff */
[----:B------:R-:W-:Y:S01]  /*7ce0*/  FFMA.FTZ R7, R6, R7, -0.17900948226451873779 ;  /* 0xbe374e4306077423 */ /* 0x000fe20000010007 */
[----:B------:R-:W-:Y:S01]  /*7cf0*/  LOP3.LUT R86, R4, 0x7f, RZ, 0xc0, !PT ;  /* 0x0000007f04567812 */ /* 0x000fe200078ec0ff */
[C---:B------:R-:W-:Y:S01]  /*7d00*/  FFMA.FTZ R14, R13.reuse, R10, 0.48089820146560668945 ;  /* 0x3ef6384a0d0e7423 */ /* 0x040fe2000001000a */
[----:B------:R-:W-:Y:S01]  /*7d10*/  F2FP.BF16.F32.PACK_AB R10, R94, R43 ;  /* 0x0000002b5e0a723e */ /* 0x000fe200000010ff */
[----:B------:R-:W-:Y:S01]  /*7d20*/  BAR.SYNC.DEFER_BLOCKING 0x0 ;  /* 0x0000000000007b1d */ /* 0x000fe20000010000 */
[----:B------:R-:W-:Y:S01]  /*7d30*/  LEA R86, R86, UR12, 0x4 ;  /* 0x0000000c56567c11 */ /* 0x000fe2000f8e20ff */
[----:B------:R-:W-:Y:S01]  /*7d40*/  FFMA.FTZ R14, R13, R14, -0.72134751081466674805 ;  /* 0xbf38aa3b0d0e7423 */ /* 0x000fe2000001000e */
[----:B------:R-:W-:Y:S01]  /*7d50*/  LEA R40, R62, R38, 0x1 ;  /* 0x000000263e287211 */ /* 0x000fe200078e08ff */
[----:B------:R-:W-:Y:S01]  /*7d60*/  FFMA.FTZ R7, R6, R7, 0.20512372255325317383 ;  /* 0x3e520bf406077423 */ /* 0x000fe20000010007 */
[----:B------:R-:W-:Y:S01]  /*7d70*/  F2FP.BF16.F32.PACK_AB R32, R33, R32 ;  /* 0x000000202120723e */ /* 0x000fe200000010ff */
[----:B------:R-:W-:Y:S01]  /*7d80*/  FMUL R14, R13, R14 ;  /* 0x0000000e0d0e7220 */ /* 0x000fe20000400000 */
[----:B------:R-:W-:Y:S01]  /*7d90*/  F2FP.BF16.F32.PACK_AB R33, R101, R30 ;  /* 0x0000001e6521723e */ /* 0x000fe200000010ff */
[----:B------:R-:W-:Y:S01]  /*7da0*/  IMAD R42, R62, 0x2, R40 ;  /* 0x000000023e2a7824 */ /* 0x000fe200078e0228 */
[----:B------:R-:W-:Y:S01]  /*7db0*/  F2FP.BF16.F32.PACK_AB R34, R102, R37 ;  /* 0x000000256622723e */ /* 0x000fe200000010ff */
[C---:B------:R-:W-:Y:S01]  /*7dc0*/  FMUL R14, R13.reuse, R14 ;  /* 0x0000000e0d0e7220 */ /* 0x040fe20000400000 */
[----:B------:R-:W-:Y:S01]  /*7dd0*/  F2FP.BF16.F32.PACK_AB R35, R28, R35 ;  /* 0x000000231c23723e */ /* 0x000fe200000010ff */
[----:B------:R-:W-:Y:S01]  /*7de0*/  FFMA.FTZ R7, R6, R7, -0.24046532809734344482 ;  /* 0xbe763c8b06077423 */ /* 0x000fe20000010007 */
[----:B------:R-:W-:Y:S01]  /*7df0*/  LEA R44, R62, R42, 0x1 ;  /* 0x0000002a3e2c7211 */ /* 0x000fe200078e08ff */
[----:B------:R-:W-:Y:S01]  /*7e00*/  FFMA.FTZ R13, R13, 1.4426950216293334961, R14 ;  /* 0x3fb8aa3b0d0d7823 */ /* 0x000fe2000001000e */
[----:B------:R-:W-:Y:S01]  /*7e10*/  F2FP.BF16.F32.PACK_AB R108, R25, R26 ;  /* 0x0000001a196c723e */ /* 0x000fe200000010ff */
[----:B------:R-:W-:Y:S01]  /*7e20*/  FFMA.FTZ R7, R6, R7, 0.28857114911079406738 ;  /* 0x3e93bf9906077423 */ /* 0x000fe20000010007 */
[----:B------:R-:W-:Y:S01]  /*7e30*/  F2FP.BF16.F32.PACK_AB R109, R109, R24 ;  /* 0x000000186d6d723e */ /* 0x000fe200000010ff */
[----:B------:R-:W-:-:S02]  /*7e40*/  IMAD R46, R62, 0x2, R44 ;  /* 0x000000023e2e7824 */ /* 0x000fc400078e022c */
[----:B------:R-:W-:Y:S01]  /*7e50*/  FADD R82, R12, R13 ;  /* 0x0000000d0c527221 */ /* 0x000fe20000000000 */
[----:B------:R-:W-:Y:S01]  /*7e60*/  FFMA.FTZ R7, R6, R7, -0.36067417263984680176 ;  /* 0xbeb8aa4906077423 */ /* 0x000fe20000010007 */
[----:B------:R-:W-:Y:S01]  /*7e70*/  F2FP.BF16.F32.PACK_AB R110, R110, R29 ;  /* 0x0000001d6e6e723e */ /* 0x000fe200000010ff */
[----:B------:R-:W-:Y:S01]  /*7e80*/  IMAD R47, R62, 0x2, R46 ;  /* 0x000000023e2f7824 */ /* 0x000fe200078e022e */
[----:B------:R-:W-:Y:S01]  /*7e90*/  F2FP.BF16.F32.PACK_AB R111, R22, R27 ;  /* 0x0000001b166f723e */ /* 0x000fe200000010ff */
[----:B------:R-:W-:Y:S01]  /*7ea0*/  STSM.16.M88.4 [R60], R8 ;  /* 0x000000083c007844 */ /* 0x000fe20000000200 */
[----:B------:R-:W-:Y:S01]  /*7eb0*/  FFMA.FTZ R7, R6, R7, 0.48089820146560668945 ;  /* 0x3ef6384a06077423 */ /* 0x000fe20000010007 */
[----:B------:R-:W-:Y:S01]  /*7ec0*/  ISETP.GE.U32.AND P1, PT, R69, 0x7f800000, PT ;  /* 0x7f8000004500780c */ /* 0x000fe20003f26070 */
[----:B------:R-:W2:Y:S08]  /*7ed0*/  LDC.64 R30, c[0x0][0x228] ;  /* 0x00008a00ff1e7b82 */ /* 0x000eb00000000a00 */
[----:B------:R-:W-:Y:S01]  /*7ee0*/  BAR.SYNC.DEFER_BLOCKING 0x0 ;  /* 0x0000000000007b1d */ /* 0x000fe20000010000 */
[----:B------:R-:W-:Y:S01]  /*7ef0*/  LEA R48, R62, R47, 0x1 ;  /* 0x0000002f3e307211 */ /* 0x000fe200078e08ff */
[----:B------:R-:W-:Y:S01]  /*7f00*/  FFMA.FTZ R7, R6, R7, -0.72134751081466674805 ;  /* 0xbf38aa3b06077423 */ /* 0x000fe20000010007 */
[----:B------:R-:W-:-:S02]  /*7f10*/  ISETP.GE.U32.AND P3, PT, R64, 0x7f800000, PT ;  /* 0x7f8000004000780c */ /* 0x000fc40003f66070 */
[----:B-1----:R-:W-:Y:S01]  /*7f20*/  LOP3.LUT R121, R121, 0x3f, RZ, 0xc0, !PT ;  /* 0x0000003f79797812 */ /* 0x002fe200078ec0ff */
[----:B------:R-:W-:Y:S02]  /*7f30*/  IMAD R49, R62, 0x2, R48 ;  /* 0x000000023e317824 */ /* 0x000fe400078e0230 */
[----:B------:R-:W-:Y:S01]  /*7f40*/  FMUL R7, R6, R7 ;  /* 0x0000000706077220 */ /* 0x000fe20000400000 */
[----:B------:R-:W-:Y:S01]  /*7f50*/  FSETP.NEU.AND P2, PT, R69, RZ, PT ;  /* 0x000000ff4500720b */ /* 0x000fe20003f4d000 */
[----:B------:R-:W-:Y:S02]  /*7f60*/  IMAD R50, R62, 0x2, R49 ;  /* 0x000000023e327824 */ /* 0x000fe400078e0231 */
[----:B------:R-:W-:Y:S01]  /*7f70*/  FMUL R7, R6, R7 ;  /* 0x0000000706077220 */ /* 0x000fe20000400000 */
[----:B0-----:R-:W-:Y:S02]  /*7f80*/  LEA R120, R120, R121, 0x6 ;  /* 0x0000007978787211 */ /* 0x001fe400078e30ff */
[----:B------:R-:W-:Y:S01]  /*7f90*/  F2FP.BF16.F32.PACK_AB R116, R17, R20 ;  /* 0x000000141174723e */ /* 0x000fe200000010ff */
[----:B------:R-:W-:Y:S01]  /*7fa0*/  FFMA.FTZ R7, R6, 1.4426950216293334961, R7 ;  /* 0x3fb8aa3b06077823 */ /* 0x000fe20000010007 */
[----:B------:R-:W-:-:S02]  /*7fb0*/  LEA R51, R62, R50, 0x1 ;  /* 0x000000323e337211 */ /* 0x000fc400078e08ff */
[----:B------:R-:W-:Y:S01]  /*7fc0*/  @P1 MOV R6, 0x7f800000 ;  /* 0x7f80000000061802 */ /* 0x000fe20000000f00 */
[----:B------:R-:W-:Y:S01]  /*7fd0*/  FADD R2, R2, R7 ;  /* 0x0000000702027221 */ /* 0x000fe20000000000 */
[C---:B------:R-:W-:Y:S01]  /*7fe0*/  LEA R52, R62.reuse, R51, 0x1 ;  /* 0x000000333e347211 */ /* 0x040fe200078e08ff */
[----:B------:R-:W-:Y:S01]  /*7ff0*/  @P3 IMAD.MOV.U32 R7, RZ, RZ, 0x7f800000 ;  /* 0x7f800000ff073424 */ /* 0x000fe200078e00ff */
[----:B------:R-:W-:Y:S01]  /*8000*/  F2FP.BF16.F32.PACK_AB R117, R117, R18 ;  /* 0x000000127575723e */ /* 0x000fe200000010ff */
[----:B------:R-:W-:Y:S01]  /*8010*/  @P1 FFMA.FTZ R2, R69, R6, +INF ;  /* 0x7f80000045021423 */ /* 0x000fe20000010006 */
[----:B------:R-:W0:Y:S01]  /*8020*/  LDS.128 R8, [R86] ;  /* 0x0000000056087984 */ /* 0x000e220000000c00 */
[----:B------:R-:W-:Y:S02]  /*8030*/  IMAD R53, R62, 0x2, R52 ;  /* 0x000000023e357824 */ /* 0x000fe400078e0234 */
[----:B------:R-:W-:Y:S01]  /*8040*/  @P3 FFMA.FTZ R82, R64, R7, +INF ;  /* 0x7f80000040523423 */ /* 0x000fe20000010007 */
[----:B------:R-:W-:Y:S01]  /*8050*/  IMAD R6, R120, UR5, RZ ;  /* 0x0000000578067c24 */ /* 0x000fe2000f8e02ff */
[----:B------:R-:W-:Y:S01]  /*8060*/  BAR.SYNC.DEFER_BLOCKING 0x0 ;  /* 0x0000000000007b1d */ /* 0x000fe20000010000 */
[----:B------:R-:W-:Y:S01]  /*8070*/  USHF.L.U32 UR5, UR4, 0x1, URZ ;  /* 0x0000000104057899 */ /* 0x000fe2000800063f */
[----:B------:R-:W-:Y:S01]  /*8080*/  LEA R54, R62, R53, 0x1 ;  /* 0x000000353e367211 */ /* 0x000fe200078e08ff */
[----:B------:R-:W-:Y:S01]  /*8090*/  IMAD.SHL.U32 R7, R6, 0x2, RZ ;  /* 0x0000000206077824 */ /* 0x000fe200078e00ff */
[----:B------:R-:W-:Y:S01]  /*80a0*/  F2FP.BF16.F32.PACK_AB R119, R16, R19 ;  /* 0x000000131077723e */ /* 0x000fe200000010ff */
[----:B------:R-:W-:Y:S01]  /*80b0*/  IMAD.HI R6, R6, 0x2, RZ ;  /* 0x0000000206067827 */ /* 0x000fe200078e02ff */
[----:B------:R-:W-:-:S02]  /*80c0*/  LEA R55, R62, R54, 0x1 ;  /* 0x000000363e377211 */ /* 0x000fc400078e08ff */
[----:B--2---:R-:W-:Y:S01]  /*80d0*/  IADD3 R80, P3, P4, R7, UR5, R30 ;  /* 0x0000000507507c10 */ /* 0x004fe2000fc7e01e */
[----:B------:R-:W-:Y:S01]  /*80e0*/  UIMAD.WIDE UR4, UR4, 0x2, URZ ;  /* 0x00000002040478a5 */ /* 0x000fe2000f8e023f */
[----:B------:R-:W-:Y:S02]  /*80f0*/  LEA R56, R62, R55, 0x1 ;  /* 0x000000373e387211 */ /* 0x000fe400078e08ff */
[----:B------:R-:W-:Y:S02]  /*8100*/  LEA R20, P6, R40, R80, 0x1 ;  /* 0x0000005028147211 */ /* 0x000fe400078c08ff */
[----:B------:R-:W-:Y:S02]  /*8110*/  LEA R57, R62, R56, 0x1 ;  /* 0x000000383e397211 */ /* 0x000fe400078e08ff */
[----:B------:R-:W-:Y:S01]  /*8120*/  IADD3.X R88, R6, UR5, R31, P3, P4 ;  /* 0x0000000506587c10 */ /* 0x000fe20009fe841f */
[----:B------:R-:W-:Y:S01]  /*8130*/  ULDC UR4, c[0x0][0x27c] ;  /* 0x00009f0000047ab9 */ /* 0x000fe20000000800 */
[----:B------:R-:W-:Y:S01]  /*8140*/  LEA R58, R62, R57, 0x1 ;  /* 0x000000393e3a7211 */ /* 0x000fe200078e08ff */
[----:B------:R-:W-:Y:S01]  /*8150*/  UIMAD UR4, UR7, UR4, URZ ;  /* 0x00000004070472a4 */ /* 0x000fe2000f8e023f */
[----:B------:R-:W-:-:S02]  /*8160*/  LEA R6, P5, R38, R80, 0x1 ;  /* 0x0000005026067211 */ /* 0x000fc400078a08ff */
[-C--:B------:R-:W-:Y:S01]  /*8170*/  LEA R22, P3, R42, R80.reuse, 0x1 ;  /* 0x000000502a167211 */ /* 0x080fe200078608ff */
[----:B------:R-:W-:Y:S01]  /*8180*/  IMAD R59, R62, 0x2, R58 ;  /* 0x000000023e3b7824 */ /* 0x000fe200078e023a */
[----:B------:R1:W-:Y:S01]  /*8190*/  STSM.16.M88.4 [R60], R32 ;  /* 0x000000203c007844 */ /* 0x0003e20000000200 */
[----:B------:R-:W-:Y:S01]  /*81a0*/  LEA R24, P4, R44, R80, 0x1 ;  /* 0x000000502c187211 */ /* 0x000fe200078808ff */
[----:B------:R-:W-:Y:S01]  /*81b0*/  USHF.L.U32 UR6, UR4, 0x2, URZ ;  /* 0x0000000204067899 */ /* 0x000fe2000800063f */
[----:B------:R-:W-:Y:S01]  /*81c0*/  F2FP.BF16.F32.PACK_AB R118, R118, R21 ;  /* 0x000000157676723e */ /* 0x000fe200000010ff */
[----:B------:R-:W-:Y:S01]  /*81d0*/  BAR.SYNC.DEFER_BLOCKING 0x0 ;  /* 0x0000000000007b1d */ /* 0x000fe20000010000 */
[----:B------:R-:W-:Y:S01]  /*81e0*/  LEA R61, R62, R59, 0x1 ;  /* 0x0000003b3e3d7211 */ /* 0x000fe200078e08ff */
[----:B------:R-:W-:Y:S01]  /*81f0*/  UIMAD.WIDE UR4, UR4, 0x4, URZ ;  /* 0x00000004040478a5 */ /* 0x000fe2000f8e023f */
[----:B------:R-:W-:Y:S02]  /*8200*/  LEA.HI.X.SX32 R7, R38, R88, 0x1, P5 ;  /* 0x0000005826077211 */ /* 0x000fe400028f0eff */
[----:B------:R-:W-:-:S02]  /*8210*/  LEA R63, R62, R61, 0x1 ;  /* 0x0000003d3e3f7211 */ /* 0x000fc400078e08ff */
[-C--:B------:R-:W-:Y:S02]  /*8220*/  LEA.HI.X.SX32 R21, R40, R88.reuse, 0x1, P6 ;  /* 0x0000005828157211 */ /* 0x080fe400030f0eff */
[----:B------:R-:W-:Y:S01]  /*8230*/  LEA.HI.X.SX32 R23, R42, R88, 0x1, P3 ;  /* 0x000000582a177211 */ /* 0x000fe200018f0eff */
[----:B------:R-:W-:Y:S01]  /*8240*/  IMAD R65, R62, 0x2, R63 ;  /* 0x000000023e417824 */ /* 0x000fe200078e023f */
[-C--:B------:R-:W-:Y:S02]  /*8250*/  LEA R26, P5, R46, R80.reuse, 0x1 ;  /* 0x000000502e1a7211 */ /* 0x080fe400078a08ff */
[-C--:B------:R-:W-:Y:S02]  /*8260*/  LEA R28, P6, R47, R80.reuse, 0x1 ;  /* 0x000000502f1c7211 */ /* 0x080fe400078c08ff */
[----:B------:R-:W-:Y:S02]  /*8270*/  LEA R67, R62, R65, 0x1 ;  /* 0x000000413e437211 */ /* 0x000fe400078e08ff */
[----:B------:R-:W-:-:S02]  /*8280*/  LEA R30, P3, R48, R80, 0x1 ;  /* 0x00000050301e7211 */ /* 0x000fc400078608ff */
[----:B------:R-:W-:Y:S02]  /*8290*/  LEA R69, R62, R67, 0x1 ;  /* 0x000000433e457211 */ /* 0x000fe400078e08ff */
[----:B------:R-:W-:Y:S02]  /*82a0*/  LEA.HI.X.SX32 R25, R44, R88, 0x1, P4 ;  /* 0x000000582c197211 */ /* 0x000fe400020f0eff */
[C---:B------:R-:W-:Y:S01]  /*82b0*/  LEA R71, R62.reuse, R69, 0x1 ;  /* 0x000000453e477211 */ /* 0x040fe200078e08ff */
[----:B------:R-:W2:Y:S01]  /*82c0*/  LDS.128 R12, [R86] ;  /* 0x00000000560c7984 */ /* 0x000ea20000000c00 */
[----:B------:R-:W-:Y:S03]  /*82d0*/  BAR.SYNC.DEFER_BLOCKING 0x0 ;  /* 0x0000000000007b1d */ /* 0x000fe60000010000 */
[----:B------:R-:W-:Y:S01]  /*82e0*/  IMAD R73, R62, 0x2, R71 ;  /* 0x000000023e497824 */ /* 0x000fe200078e0247 */
[----:B-1----:R-:W-:-:S02]  /*82f0*/  LEA R32, P4, R49, R80, 0x1 ;  /* 0x0000005031207211 */ /* 0x002fc400078808ff */
[-C--:B------:R-:W-:Y:S02]  /*8300*/  LEA.HI.X.SX32 R27, R46, R88.reuse, 0x1, P5 ;  /* 0x000000582e1b7211 */ /* 0x080fe400028f0eff */
[----:B------:R-:W-:Y:S02]  /*8310*/  LEA R75, R62, R73, 0x1 ;  /* 0x000000493e4b7211 */ /* 0x000fe400078e08ff */
[-C--:B------:R-:W-:Y:S02]  /*8320*/  LEA.HI.X.SX32 R29, R47, R88.reuse, 0x1, P6 ;  /* 0x000000582f1d7211 */ /* 0x080fe400030f0eff */
[----:B------:R-:W-:Y:S01]  /*8330*/  LEA.HI.X.SX32 R31, R48, R88, 0x1, P3 ;  /* 0x00000058301f7211 */ /* 0x000fe200018f0eff */
[----:B------:R-:W-:Y:S01]  /*8340*/  IMAD R77, R62, 0x2, R75 ;  /* 0x000000023e4d7824 */ /* 0x000fe200078e024b */
[-C--:B------:R-:W-:Y:S02]  /*8350*/  LEA R34, P5, R50, R80.reuse, 0x1 ;  /* 0x0000005032227211 */ /* 0x080fe400078a08ff */
[----:B------:R-:W-:-:S02]  /*8360*/  LEA R36, P6, R51, R80, 0x1 ;  /* 0x0000005033247211 */ /* 0x000fc400078c08ff */
[----:B------:R-:W-:Y:S02]  /*8370*/  LEA R79, R62, R77, 0x1 ;  /* 0x0000004d3e4f7211 */ /* 0x000fe400078e08ff */
[----:B------:R-:W-:Y:S02]  /*8380*/  LEA R38, P3, R52, R80, 0x1 ;  /* 0x0000005034267211 */ /* 0x000fe400078608ff */
[----:B------:R-:W-:Y:S02]  /*8390*/  LEA.HI.X.SX32 R33, R49, R88, 0x1, P4 ;  /* 0x0000005831217211 */ /* 0x000fe400020f0eff */
[----:B------:R-:W-:Y:S01]  /*83a0*/  LEA R81, R62, R79, 0x1 ;  /* 0x0000004f3e517211 */ /* 0x000fe200078e08ff */
[----:B------:R-:W-:Y:S01]  /*83b0*/  STSM.16.M88.4 [R60], R108 ;  /* 0x0000006c3c007844 */ /* 0x000fe20000000200 */
[----:B------:R-:W-:Y:S01]  /*83c0*/  BAR.SYNC.DEFER_BLOCKING 0x0 ;  /* 0x0000000000007b1d */ /* 0x000fe20000010000 */
[----:B------:R-:W-:Y:S02]  /*83d0*/  LEA R40, P4, R53, R80, 0x1 ;  /* 0x0000005035287211 */ /* 0x000fe400078808ff */
[----:B------:R-:W-:-:S02]  /*83e0*/  LEA.HI.X.SX32 R35, R50, R88, 0x1, P5 ;  /* 0x0000005832237211 */ /* 0x000fc400028f0eff */
[-C--:B------:R-:W-:Y:S02]  /*83f0*/  LEA.HI.X.SX32 R37, R51, R88.reuse, 0x1, P6 ;  /* 0x0000005833257211 */ /* 0x080fe400030f0eff */
[----:B------:R-:W-:Y:S02]  /*8400*/  LEA.HI.X.SX32 R39, R52, R88, 0x1, P3 ;  /* 0x0000005834277211 */ /* 0x000fe400018f0eff */
[----:B------:R-:W-:Y:S02]  /*8410*/  LEA R83, R62, R81, 0x1 ;  /* 0x000000513e537211 */ /* 0x000fe400078e08ff */
[-C--:B------:R-:W-:Y:S02]  /*8420*/  LEA R42, P5, R54, R80.reuse, 0x1 ;  /* 0x00000050362a7211 */ /* 0x080fe400078a08ff */
[-C--:B------:R-:W-:Y:S02]  /*8430*/  LEA R44, P6, R55, R80.reuse, 0x1 ;  /* 0x00000050372c7211 */ /* 0x080fe400078c08ff */
[----:B------:R-:W-:-:S02]  /*8440*/  LEA R46, P3, R56, R80, 0x1 ;  /* 0x00000050382e7211 */ /* 0x000fc400078608ff */
[----:B------:R-:W-:Y:S02]  /*8450*/  LEA.HI.X.SX32 R41, R53, R88, 0x1, P4 ;  /* 0x0000005835297211 */ /* 0x000fe400020f0eff */
[----:B------:R-:W-:Y:S02]  /*8460*/  LEA R48, P4, R57, R80, 0x1 ;  /* 0x0000005039307211 */ /* 0x000fe400078808ff */
[----:B------:R-:W-:Y:S02]  /*8470*/  LEA R84, R62, R83, 0x1 ;  /* 0x000000533e547211 */ /* 0x000fe400078e08ff */
[-C--:B------:R-:W-:Y:S01]  /*8480*/  LEA.HI.X.SX32 R43, R54, R88.reuse, 0x1, P5 ;  /* 0x00000058362b7211 */ /* 0x080fe200028f0eff */
[----:B------:R-:W1:Y:S01]  /*8490*/  LDS.128 R16, [R86] ;  /* 0x0000000056107984 */ /* 0x000e620000000c00 */
[-C--:B------:R-:W-:Y:S01]  /*84a0*/  LEA.HI.X.SX32 R45, R55, R88.reuse, 0x1, P6 ;  /* 0x00000058372d7211 */ /* 0x080fe200030f0eff */
[----:B------:R-:W-:Y:S01]  /*84b0*/  IMAD R85, R62, 0x2, R84 ;  /* 0x000000023e557824 */ /* 0x000fe200078e0254 */
[----:B------:R-:W-:Y:S01]  /*84c0*/  LEA.HI.X.SX32 R47, R56, R88, 0x1, P3 ;  /* 0x00000058382f7211 */ /* 0x000fe200018f0eff */
[----:B------:R-:W-:Y:S01]  /*84d0*/  BAR.SYNC.DEFER_BLOCKING 0x0 ;  /* 0x0000000000007b1d */ /* 0x000fe20000010000 */
[----:B------:R-:W-:-:S02]  /*84e0*/  LEA R50, P5, R58, R80, 0x1 ;  /* 0x000000503a327211 */ /* 0x000fc400078a08ff */
[-C--:B------:R-:W-:Y:S02]  /*84f0*/  LEA R52, P6, R59, R80.reuse, 0x1 ;  /* 0x000000503b347211 */ /* 0x080fe400078c08ff */
[----:B------:R-:W-:Y:S02]  /*8500*/  LEA R54, P3, R61, R80, 0x1 ;  /* 0x000000503d367211 */ /* 0x000fe400078608ff */
[----:B------:R-:W-:Y:S02]  /*8510*/  LEA.HI.X.SX32 R49, R57, R88, 0x1, P4 ;  /* 0x0000005839317211 */ /* 0x000fe400020f0eff */
[----:B------:R-:W-:Y:S02]  /*8520*/  LEA R56, P4, R63, R80, 0x1 ;  /* 0x000000503f387211 */ /* 0x000fe400078808ff */
[-C--:B------:R-:W-:Y:S02]  /*8530*/  LEA.HI.X.SX32 R51, R58, R88.reuse, 0x1, P5 ;  /* 0x000000583a337211 */ /* 0x080fe400028f0eff */
[----:B------:R-:W-:-:S02]  /*8540*/  LEA.HI.X.SX32 R53, R59, R88, 0x1, P6 ;  /* 0x000000583b357211 */ /* 0x000fc400030f0eff */
[----:B------:R-:W-:Y:S02]  /*8550*/  LEA.HI.X.SX32 R55, R61, R88, 0x1, P3 ;  /* 0x000000583d377211 */ /* 0x000fe400018f0eff */
[----:B------:R-:W-:Y:S02]  /*8560*/  FSETP.NEU.AND P1, PT, R64, RZ, PT ;  /* 0x000000ff4000720b */ /* 0x000fe40003f2d000 */
[-C--:B------:R-:W-:Y:S02]  /*8570*/  LEA R58, P5, R65, R80.reuse, 0x1 ;  /* 0x00000050413a7211 */ /* 0x080fe400078a08ff */
[----:B------:R-:W-:Y:S02]  /*8580*/  LEA R62, P3, R69, R80, 0x1 ;  /* 0x00000050453e7211 */ /* 0x000fe400078608ff */
[----:B------:R-:W-:Y:S01]  /*8590*/  LEA.HI.X.SX32 R57, R63, R88, 0x1, P4 ;  /* 0x000000583f397211 */ /* 0x000fe200020f0eff */
[----:B------:R3:W-:Y:S01]  /*85a0*/  STSM.16.M88.4 [R60], R116 ;  /* 0x000000743c007844 */ /* 0x0007e20000000200 */
[----:B------:R-:W-:Y:S01]  /*85b0*/  BAR.SYNC.DEFER_BLOCKING 0x0 ;  /* 0x0000000000007b1d */ /* 0x000fe20000010000 */
[----:B------:R-:W-:-:S02]  /*85c0*/  LEA R64, P4, R71, R80, 0x1 ;  /* 0x0000005047407211 */ /* 0x000fc400078808ff */
[-C--:B------:R-:W-:Y:S02]  /*85d0*/  LEA.HI.X.SX32 R59, R65, R88.reuse, 0x1, P5 ;  /* 0x00000058413b7211 */ /* 0x080fe400028f0eff */
[----:B------:R-:W-:Y:S02]  /*85e0*/  LEA.HI.X.SX32 R63, R69, R88, 0x1, P3 ;  /* 0x00000058453f7211 */ /* 0x000fe400018f0eff */
[-C--:B------:R-:W-:Y:S02]  /*85f0*/  LEA R66, P5, R73, R80.reuse, 0x1 ;  /* 0x0000005049427211 */ /* 0x080fe400078a08ff */
[----:B------:R-:W-:Y:S02]  /*8600*/  LEA R70, P3, R77, R80, 0x1 ;  /* 0x000000504d467211 */ /* 0x000fe400078608ff */
[----:B------:R-:W-:Y:S02]  /*8610*/  LEA.HI.X.SX32 R65, R71, R88, 0x1, P4 ;  /* 0x0000005847417211 */ /* 0x000fe400020f0eff */
[----:B---3--:R-:W-:-:S02]  /*8620*/  LEA R60, P6, R67, R80, 0x1 ;  /* 0x00000050433c7211 */ /* 0x008fc400078c08ff */
[----:B------:R-:W-:Y:S02]  /*8630*/  LEA R72, P4, R79, R80, 0x1 ;  /* 0x000000504f487211 */ /* 0x000fe400078808ff */
[----:B------:R-:W-:Y:S02]  /*8640*/  LEA.HI.X.SX32 R61, R67, R88, 0x1, P6 ;  /* 0x00000058433d7211 */ /* 0x000fe400030f0eff */
[----:B------:R-:W-:Y:S02]  /*8650*/  LEA R68, P6, R75, R80, 0x1 ;  /* 0x000000504b447211 */ /* 0x000fe400078c08ff */
[-C--:B------:R-:W-:Y:S02]  /*8660*/  LEA.HI.X.SX32 R67, R73, R88.reuse, 0x1, P5 ;  /* 0x0000005849437211 */ /* 0x080fe400028f0eff */
[-C--:B------:R-:W-:Y:S01]  /*8670*/  LEA.HI.X.SX32 R69, R75, R88.reuse, 0x1, P6 ;  /* 0x000000584b457211 */ /* 0x080fe200030f0eff */
[----:B0-----:R0:W-:Y:S01]  /*8680*/  STG.E.U16 desc[UR14][R6.64], R8 ;  /* 0x0000000806007986 */ /* 0x0011e2000c10150e */
[----:B------:R-:W-:-:S02]  /*8690*/  LEA.HI.X.SX32 R71, R77, R88, 0x1, P3 ;  /* 0x000000584d477211 */ /* 0x000fc400018f0eff */
[-C--:B------:R-:W-:Y:S01]  /*86a0*/  LEA R74, P5, R81, R80.reuse, 0x1 ;  /* 0x00000050514a7211 */ /* 0x080fe200078a08ff */
[----:B------:R3:W-:Y:S01]  /*86b0*/  STG.E.U16 desc[UR14][R20.64], R9 ;  /* 0x0000000914007986 */ /* 0x0007e2000c10150e */
[-C--:B------:R-:W-:Y:S02]  /*86c0*/  LEA R76, P6, R83, R80.reuse, 0x1 ;  /* 0x00000050534c7211 */ /* 0x080fe400078c08ff */
[----:B------:R-:W-:Y:S01]  /*86d0*/  LEA R78, P3, R84, R80, 0x1 ;  /* 0x00000050544e7211 */ /* 0x000fe200078608ff */
[----:B------:R4:W-:Y:S01]  /*86e0*/  STG.E.U16 desc[UR14][R22.64], R10 ;  /* 0x0000000a16007986 */ /* 0x0009e2000c10150e */
[----:B------:R-:W-:Y:S02]  /*86f0*/  LEA.HI.X.SX32 R73, R79, R88, 0x1, P4 ;  /* 0x000000584f497211 */ /* 0x000fe400020f0eff */
[----:B------:R-:W-:Y:S01]  /*8700*/  LEA R80, P4, R85, R80, 0x1 ;  /* 0x0000005055507211 */ /* 0x000fe200078808ff */
[----:B------:R5:W-:Y:S01]  /*8710*/  STG.E.U16 desc[UR14][R24.64], R11 ;  /* 0x0000000b18007986 */ /* 0x000be2000c10150e */
[----:B------:R-:W-:-:S02]  /*8720*/  LEA.HI.X.SX32 R75, R81, R88, 0x1, P5 ;  /* 0x00000058514b7211 */ /* 0x000fc400028f0eff */
[-C--:B------:R-:W-:Y:S02]  /*8730*/  LEA.HI.X.SX32 R79, R84, R88.reuse, 0x1, P3 ;  /* 0x00000058544f7211 */ /* 0x080fe400018f0eff */
[-C--:B------:R-:W-:Y:S02]  /*8740*/  LEA.HI.X.SX32 R81, R85, R88.reuse, 0x1, P4 ;  /* 0x0000005855517211 */ /* 0x080fe400020f0eff */
[----:B------:R-:W1:Y:S01]  /*8750*/  LDS.128 R84, [R86] ;  /* 0x0000000056547984 */ /* 0x000e620000000c00 */
[----:B0-----:R-:W-:Y:S02]  /*8760*/  PRMT R7, R8, 0x7632, R7 ;  /* 0x0000763208077816 */ /* 0x001fe40000000007 */
[----:B---3--:R-:W-:Y:S02]  /*8770*/  PRMT R21, R9, 0x7632, R21 ;  /* 0x0000763209157816 */ /* 0x008fe40000000015 */
[----:B------:R-:W-:Y:S01]  /*8780*/  LEA.HI.X.SX32 R77, R83, R88, 0x1, P6 ;  /* 0x00000058534d7211 */ /* 0x000fe200030f0eff */
[----:B------:R-:W-:Y:S01]  /*8790*/  STG.E.U16 desc[UR14][R26.64], R7 ;  /* 0x000000071a007986 */ /* 0x000fe2000c10150e */
[----:B----4-:R-:W-:-:S02]  /*87a0*/  PRMT R23, R10, 0x7632, R23 ;  /* 0x000076320a177816 */ /* 0x010fc40000000017 */
[----:B------:R-:W-:Y:S01]  /*87b0*/  PRMT R83, R11, 0x7632, R83 ;  /* 0x000076320b537816 */ /* 0x000fe20000000053 */
[----:B------:R1:W-:Y:S01]  /*87c0*/  STG.E.U16 desc[UR14][R28.64], R21 ;  /* 0x000000151c007986 */ /* 0x0003e2000c10150e */
[----:B--2---:R-:W-:Y:S02]  /*87d0*/  PRMT R6, R12, 0x7632, R6 ;  /* 0x000076320c067816 */ /* 0x004fe40000000006 */
[----:B------:R-:W-:Y:S01]  /*87e0*/  PRMT R22, R13, 0x7632, R22 ;  /* 0x000076320d167816 */ /* 0x000fe20000000016 */
[----:B------:R0:W-:Y:S01]  /*87f0*/  STG.E.U16 desc[UR14][R30.64], R23 ;  /* 0x000000171e007986 */ /* 0x0001e2000c10150e */
[----:B------:R-:W-:Y:S02]  /*8800*/  PRMT R8, R14, 0x7632, R8 ;  /* 0x000076320e087816 */ /* 0x000fe40000000008 */
[----:B-----5:R-:W-:Y:S01]  /*8810*/  PRMT R24, R15, 0x7632, R24 ;  /* 0x000076320f187816 */ /* 0x020fe20000000018 */
[----:B------:R2:W-:Y:S01]  /*8820*/  STG.E.U16 desc[UR14][R32.64], R83 ;  /* 0x0000005320007986 */ /* 0x0005e2000c10150e */
[----:B------:R-:W-:-:S02]  /*8830*/  FSEL R2, R2, -INF , P2 ;  /* 0xff80000002027808 */ /* 0x000fc40001000000 */
[----:B------:R-:W-:Y:S01]  /*8840*/  FSEL R82, R82, -INF , P1 ;  /* 0xff80000052527808 */ /* 0x000fe20000800000 */
[----:B------:R-:W-:Y:S01]  /*8850*/  STG.E.U16 desc[UR14][R34.64], R12 ;  /* 0x0000000c22007986 */ /* 0x000fe2000c10150e */
[----:B-1----:R-:W-:-:S03]  /*8860*/  PRMT R29, R16, 0x7632, R29 ;  /* 0x00007632101d7816 */ /* 0x002fc6000000001d */
[----:B------:R1:W-:Y:S01]  /*8870*/  STG.E.U16 desc[UR14][R36.64], R13 ;  /* 0x0000000d24007986 */ /* 0x0003e2000c10150e */
[----:B0-----:R-:W-:Y:S02]  /*8880*/  PRMT R30, R17, 0x7632, R30 ;  /* 0x00007632111e7816 */ /* 0x001fe4000000001e */
[----:B------:R-:W-:Y:S01]  /*8890*/  PRMT R31, R18, 0x7632, R31 ;  /* 0x00007632121f7816 */ /* 0x000fe2000000001f */
[----:B------:R0:W-:Y:S01]  /*88a0*/  STG.E.U16 desc[UR14][R38.64], R14 ;  /* 0x0000000e26007986 */ /* 0x0001e2000c10150e */
[----:B--2---:R-:W-:-:S03]  /*88b0*/  PRMT R32, R19, 0x7632, R32 ;  /* 0x0000763213207816 */ /* 0x004fc60000000020 */
[----:B------:R2:W-:Y:S04]  /*88c0*/  STG.E.U16 desc[UR14][R40.64], R15 ;  /* 0x0000000f28007986 */ /* 0x0005e8000c10150e */
[----:B------:R3:W-:Y:S01]  /*88d0*/  STG.E.U16 desc[UR14][R42.64], R6 ;  /* 0x000000062a007986 */ /* 0x0007e2000c10150e */
[----:B-1----:R-:W-:-:S03]  /*88e0*/  PRMT R37, R84, 0x7632, R37 ;  /* 0x0000763254257816 */ /* 0x002fc60000000025 */
[----:B------:R-:W-:Y:S01]  /*88f0*/  STG.E.U16 desc[UR14][R44.64], R22 ;  /* 0x000000162c007986 */ /* 0x000fe2000c10150e */
[----:B0-----:R-:W-:Y:S02]  /*8900*/  PRMT R38, R85, 0x7632, R38 ;  /* 0x0000763255267816 */ /* 0x001fe40000000026 */
[----:B------:R-:W-:Y:S01]  /*8910*/  PRMT R39, R86, 0x7632, R39 ;  /* 0x0000763256277816 */ /* 0x000fe20000000027 */
[----:B------:R0:W-:Y:S01]  /*8920*/  STG.E.U16 desc[UR14][R46.64], R8 ;  /* 0x000000082e007986 */ /* 0x0001e2000c10150e */
[----:B--2---:R-:W-:-:S03]  /*8930*/  PRMT R40, R87, 0x7632, R40 ;  /* 0x0000763257287816 */ /* 0x004fc60000000028 */
[----:B------:R1:W-:Y:S01]  /*8940*/  STG.E.U16 desc[UR14][R48.64], R24 ;  /* 0x0000001830007986 */ /* 0x0003e2000c10150e */
[----:B---3--:R-:W-:Y:S01]  /*8950*/  SHF.L.U32 R6, R4, 0x1, RZ ;  /* 0x0000000104067819 */ /* 0x008fe200000006ff */
[----:B------:R-:W-:Y:S01]  /*8960*/  FFMA R4, R2, 0.69314718246459960938, R5 ;  /* 0x3f31721802047823 */ /* 0x000fe20000000005 */
[----:B------:R-:W-:Y:S01]  /*8970*/  FFMA R5, R82, 0.69314718246459960938, R3 ;  /* 0x3f31721852057823 */ /* 0x000fe20000000003 */
[----:B------:R1:W-:Y:S01]  /*8980*/  STG.E.U16 desc[UR14][R50.64], R16 ;  /* 0x0000001032007986 */ /* 0x0003e2000c10150e */
[----:B------:R-:W-:Y:S01]  /*8990*/  LOP3.LUT R7, R6, 0xf8, RZ, 0xc0, !PT ;  /* 0x000000f806077812 */ /* 0x000fe200078ec0ff */
[C---:B------:R-:W-:Y:S01]  /*89a0*/  IMAD.HI R6, R120.reuse, 0x4, RZ ;  /* 0x0000000478067827 */ /* 0x040fe200078e02ff */
[----:B------:R-:W-:Y:S01]  /*89b0*/  SHF.L.U32 R3, R120, 0x2, RZ ;  /* 0x0000000278037819 */ /* 0x000fe200000006ff */
[----:B------:R1:W-:Y:S01]  /*89c0*/  STG.E.U16 desc[UR14][R52.64], R17 ;  /* 0x0000001134007986 */ /* 0x0003e2000c10150e */
[----:B0-----:R-:W0:Y:S03]  /*89d0*/  LDC.64 R8, c[0x0][0x230] ;  /* 0x00008c00ff087b82 */ /* 0x001e260000000a00 */
[----:B------:R1:W-:Y:S04]  /*89e0*/  STG.E.U16 desc[UR14][R54.64], R18 ;  /* 0x0000001236007986 */ /* 0x0003e8000c10150e */
[----:B------:R1:W-:Y:S04]  /*89f0*/  STG.E.U16 desc[UR14][R56.64], R19 ;  /* 0x0000001338007986 */ /* 0x0003e8000c10150e */
[----:B------:R1:W-:Y:S04]  /*8a00*/  STG.E.U16 desc[UR14][R58.64], R29 ;  /* 0x0000001d3a007986 */ /* 0x0003e8000c10150e */
[----:B------:R1:W-:Y:S04]  /*8a10*/  STG.E.U16 desc[UR14][R60.64], R30 ;  /* 0x0000001e3c007986 */ /* 0x0003e8000c10150e */
[----:B------:R1:W-:Y:S04]  /*8a20*/  STG.E.U16 desc[UR14][R62.64], R31 ;  /* 0x0000001f3e007986 */ /* 0x0003e8000c10150e */
[----:B------:R1:W-:Y:S01]  /*8a30*/  STG.E.U16 desc[UR14][R64.64], R32 ;  /* 0x0000002040007986 */ /* 0x0003e2000c10150e */
[----:B0-----:R-:W-:-:S03]  /*8a40*/  IADD3 R2, P1, P2, R3, UR6, R8 ;  /* 0x0000000603027c10 */ /* 0x001fc6000fa3e008 */
[----:B------:R1:W-:Y:S01]  /*8a50*/  STG.E.U16 desc[UR14][R66.64], R84 ;  /* 0x0000005442007986 */ /* 0x0003e2000c10150e */
[----:B------:R-:W-:-:S03]  /*8a60*/  IADD3.X R3, R6, UR5, R9, P1, P2 ;  /* 0x0000000506037c10 */ /* 0x000fc60008fe4409 */
[----:B------:R1:W-:Y:S04]  /*8a70*/  STG.E.U16 desc[UR14][R68.64], R85 ;  /* 0x0000005544007986 */ /* 0x0003e8000c10150e */
[----:B------:R1:W-:Y:S04]  /*8a80*/  STG.E.U16 desc[UR14][R70.64], R86 ;  /* 0x0000005646007986 */ /* 0x0003e8000c10150e */
[----:B------:R1:W-:Y:S04]  /*8a90*/  STG.E.U16 desc[UR14][R72.64], R87 ;  /* 0x0000005748007986 */ /* 0x0003e8000c10150e */
[----:B------:R1:W-:Y:S04]  /*8aa0*/  STG.E.U16 desc[UR14][R74.64], R37 ;  /* 0x000000254a007986 */ /* 0x0003e8000c10150e */
[----:B------:R1:W-:Y:S04]  /*8ab0*/  STG.E.U16 desc[UR14][R76.64], R38 ;  /* 0x000000264c007986 */ /* 0x0003e8000c10150e */
[----:B------:R1:W-:Y:S04]  /*8ac0*/  STG.E.U16 desc[UR14][R78.64], R39 ;  /* 0x000000274e007986 */ /* 0x0003e8000c10150e */
[----:B------:R1:W-:Y:S01]  /*8ad0*/  STG.E.U16 desc[UR14][R80.64], R40 ;  /* 0x0000002850007986 */ /* 0x0003e2000c10150e */
[----:B------:R-:W-:Y:S06]  /*8ae0*/  BAR.SYNC.DEFER_BLOCKING 0x0 ;  /* 0x0000000000007b1d */ /* 0x000fec0000010000 */
[----:B------:R1:W-:Y:S02]  /*8af0*/  STS.64 [R7+UR12], R4 ;  /* 0x0000000407007988 */ /* 0x0003e40008000a0c */
[----:B------:R-:W-:Y:S06]  /*8b00*/  BAR.SYNC.DEFER_BLOCKING 0x0 ;  /* 0x0000000000007b1d */ /* 0x000fec0000010000 */
[----:B------:R-:W-:Y:S05]  /*8b10*/  @P0 EXIT ;  /* 0x000000000000094d */ /* 0x000fea0003800000 */
[----:B-1----:R-:W0:Y:S04]  /*8b20*/  LDS R5, [R0] ;  /* 0x0000000000057984 */ /* 0x002e280000000800 */
[----:B0-----:R-:W-:Y:S01]  /*8b30*/  STG.E desc[UR14][R2.64], R5 ;  /* 0x0000000502007986 */ /* 0x001fe2000c10190e */
[----:B------:R-:W-:Y:S05]  /*8b40*/  EXIT ;  /* 0x000000000000794d */ /* 0x000fea0003800000 */
.L_x_2:
[----:B------:R-:W-:-:S00]  /*8b50*/  BRA `(.L_x_2) ;  /* 0xfffffffc00fc7947 */ /* 0x000fc0000383ffff */
[----:B------:R-:W-:-:S00]  /*8b60*/  NOP ;  /* 0x0000000000007918 */ /* 0x000fc00000000000 */
        /* <DEDUP_REMOVED lines=9> */
.L_x_3:


//--------------------- .nv.global.init           --------------------------
	.section	.nv.global.init,"aw",@progbits
.nv.global.init:
	.type		_$_str,@object
	.size		_$_str,(.L_0 - _$_str)
_$_str:
        /*0000*/ 	.byte	0x5f, 0x5f, 0x43, 0x55, 0x44, 0x41, 0x5f, 0x46, 0x54, 0x5a, 0x00
.L_0:


//--------------------- .nv.shared.attn_fwd       --------------------------
	.section	.nv.shared.attn_fwd,"aw",@nobits
	.sectionflags	@""
	.align	16
	.zero		1024


//--------------------- .nv.shared.reserved.0     --------------------------
	.section	.nv.shared.reserved.0,"aw",@nobits
	.weak		__nv_reservedSMEM_offset_0_alias
	.size		__nv_reservedSMEM_offset_0_alias, 0, 0
	.other		__nv_reservedSMEM_offset_0_alias,@"STO_CUDA_RESERVED_SHARED STV_DEFAULT"
__nv_reservedSMEM_offset_0_alias:
	.zero		0


//--------------------- .nv.constant0.attn_fwd    --------------------------
	.section	.nv.constant0.attn_fwd,"a",@progbits
	.sectionflags	@""
	.align	4
.nv.constant0.attn_fwd:
	.zero		664


//--------------------- SYMBOLS --------------------------

	.type		.nv.reservedSmem.offset0,@object
	.size		.nv.reservedSmem.offset0,0x4
